//
// Generated by NVIDIA NVVM Compiler
//
// Compiler Build ID: CL-36424714
// Cuda compilation tools, release 13.0, V13.0.88
// Based on NVVM 20.0.0
//

.version 9.0
.target sm_100
.address_size 64

	// .globl	NNLS_MGS_GR_512
// _ZZ15NNLS_MGS_GR_512E4sDat has been demoted
// _ZZ15NNLS_MGS_GR_512E2sZ has been demoted
// _ZZ15NNLS_MGS_GR_512E2sB has been demoted
// _ZZ15NNLS_MGS_GR_512E2sK has been demoted
// _ZZ15NNLS_MGS_GR_512E9nnlsCount has been demoted
// _ZZ15NNLS_MGS_GR_512E7lsCount has been demoted
// _ZZ15NNLS_MGS_GR_512E6sSysID has been demoted
// _ZZ15NNLS_MGS_GR_512E5kCols has been demoted
// _ZZ15NNLS_MGS_GR_512E10deletedCol has been demoted
// _ZZ15NNLS_MGS_GR_512E6givenc has been demoted
// _ZZ15NNLS_MGS_GR_512E6givens has been demoted
// _ZZ15NNLS_MGS_GR_512E2bb has been demoted
// _ZZ15NNLS_MGS_GR_512E2bt has been demoted

.visible .entry NNLS_MGS_GR_512(
	.param .u64 .ptr .align 1 NNLS_MGS_GR_512_param_0,
	.param .u64 .ptr .align 1 NNLS_MGS_GR_512_param_1,
	.param .u64 .ptr .align 1 NNLS_MGS_GR_512_param_2,
	.param .u64 .ptr .align 1 NNLS_MGS_GR_512_param_3,
	.param .u64 .ptr .align 1 NNLS_MGS_GR_512_param_4,
	.param .u64 .ptr .align 1 NNLS_MGS_GR_512_param_5,
	.param .u64 .ptr .align 1 NNLS_MGS_GR_512_param_6
)
{
	.local .align 16 .b8 	__local_depot0[1024];
	.reg .b64 	%SP;
	.reg .b64 	%SPL;
	.reg .pred 	%p<238>;
	.reg .b16 	%rs<33>;
	.reg .b32 	%r<238>;
	.reg .b32 	%f<615>;
	.reg .b64 	%rd<54>;
	.reg .b64 	%fd<4>;
	// demoted variable
	.shared .align 4 .b8 _ZZ15NNLS_MGS_GR_512E4sDat[1024];
	// demoted variable
	.shared .align 4 .b8 _ZZ15NNLS_MGS_GR_512E2sZ[1024];
	// demoted variable
	.shared .align 4 .b8 _ZZ15NNLS_MGS_GR_512E2sB[1024];
	// demoted variable
	.shared .align 4 .b8 _ZZ15NNLS_MGS_GR_512E2sK[1024];
	// demoted variable
	.shared .align 4 .u32 _ZZ15NNLS_MGS_GR_512E9nnlsCount;
	// demoted variable
	.shared .align 4 .u32 _ZZ15NNLS_MGS_GR_512E7lsCount;
	// demoted variable
	.shared .align 4 .u32 _ZZ15NNLS_MGS_GR_512E6sSysID;
	// demoted variable
	.shared .align 4 .u32 _ZZ15NNLS_MGS_GR_512E5kCols;
	// demoted variable
	.shared .align 1 .u8 _ZZ15NNLS_MGS_GR_512E10deletedCol;
	// demoted variable
	.shared .align 4 .f32 _ZZ15NNLS_MGS_GR_512E6givenc;
	// demoted variable
	.shared .align 4 .f32 _ZZ15NNLS_MGS_GR_512E6givens;
	// demoted variable
	.shared .align 4 .f32 _ZZ15NNLS_MGS_GR_512E2bb;
	// demoted variable
	.shared .align 4 .f32 _ZZ15NNLS_MGS_GR_512E2bt;
	mov.u64 	%SPL, __local_depot0;
	ld.param.u64 	%rd11, [NNLS_MGS_GR_512_param_0];
	ld.param.u64 	%rd16, [NNLS_MGS_GR_512_param_1];
	ld.param.u64 	%rd12, [NNLS_MGS_GR_512_param_2];
	ld.param.u64 	%rd13, [NNLS_MGS_GR_512_param_3];
	ld.param.u64 	%rd17, [NNLS_MGS_GR_512_param_4];
	ld.param.u64 	%rd14, [NNLS_MGS_GR_512_param_5];
	ld.param.u64 	%rd15, [NNLS_MGS_GR_512_param_6];
	cvta.to.global.u64 	%rd1, %rd17;
	cvta.to.global.u64 	%rd2, %rd16;
	add.u64 	%rd3, %SPL, 0;
	mov.u32 	%r1, %tid.x;
	mov.u32 	%r71, %ctaid.y;
	mov.u32 	%r72, %ctaid.x;
	add.s32 	%r2, %r71, %r72;
	setp.ne.s32 	%p4, %r1, 0;
	@%p4 bra 	$L__BB0_2;
	mov.b32 	%r73, 0;
	st.shared.u32 	[_ZZ15NNLS_MGS_GR_512E9nnlsCount], %r73;
	st.shared.u32 	[_ZZ15NNLS_MGS_GR_512E7lsCount], %r73;
	st.shared.u32 	[_ZZ15NNLS_MGS_GR_512E6sSysID], %r2;
	st.shared.u32 	[_ZZ15NNLS_MGS_GR_512E5kCols], %r73;
$L__BB0_2:
	bar.sync 	0;
	shl.b32 	%r74, %r2, 8;
	add.s32 	%r75, %r74, %r1;
	cvta.to.global.u64 	%rd19, %rd13;
	mul.wide.u32 	%rd20, %r75, 4;
	add.s64 	%rd21, %rd19, %rd20;
	ld.global.f32 	%f106, [%rd21];
	shl.b32 	%r76, %r1, 2;
	mov.u32 	%r77, _ZZ15NNLS_MGS_GR_512E2sB;
	add.s32 	%r3, %r77, %r76;
	st.shared.f32 	[%r3], %f106;
	shl.b32 	%r4, %r2, 16;
	mad.lo.s32 	%r5, %r2, 65280, %r75;
	mov.u32 	%r78, _ZZ15NNLS_MGS_GR_512E4sDat;
	add.s32 	%r6, %r78, %r76;
	mov.u32 	%r79, _ZZ15NNLS_MGS_GR_512E2sZ;
	add.s32 	%r7, %r79, %r76;
	mov.u32 	%r8, %ntid.x;
	add.s32 	%r9, %r1, 1;
	mov.u32 	%r80, _ZZ15NNLS_MGS_GR_512E2sK;
	add.s32 	%r10, %r80, %r76;
	add.s32 	%r81, %r8, -1;
	add.s32 	%r11, %r8, -2;
	add.s32 	%r82, %r8, 7;
	and.b32  	%r83, %r82, 7;
	add.s32 	%r12, %r83, -1;
	add.s32 	%r84, %r8, 15;
	and.b32  	%r85, %r84, 15;
	add.s32 	%r13, %r85, -1;
	and.b32  	%r14, %r82, 3;
	and.b32  	%r15, %r81, 15;
	and.b32  	%r16, %r81, -16;
	and.b32  	%r17, %r84, 7;
	cvta.to.global.u64 	%rd4, %rd11;
	mov.f32 	%f613, 0f00000000;
	mov.b16 	%rs32, 1;
$L__BB0_3:
	neg.s32 	%r220, %r1;
	add.s32 	%r219, %r1, %r4;
	mov.b32 	%r221, 0;
$L__BB0_4:
	setp.gt.u32 	%p5, %r1, 127;
	bar.sync 	0;
	mul.wide.u32 	%rd22, %r219, 4;
	add.s64 	%rd23, %rd4, %rd22;
	ld.global.f32 	%f107, [%rd23];
	mul.f32 	%f108, %f613, %f107;
	bar.sync 	0;
	st.shared.f32 	[%r6], %f108;
	bar.sync 	0;
	@%p5 bra 	$L__BB0_6;
	ld.shared.f32 	%f109, [%r6];
	ld.shared.f32 	%f110, [%r6+512];
	add.f32 	%f111, %f109, %f110;
	st.shared.f32 	[%r6], %f111;
$L__BB0_6:
	setp.gt.u32 	%p6, %r1, 63;
	bar.sync 	0;
	@%p6 bra 	$L__BB0_8;
	ld.shared.f32 	%f112, [%r6];
	ld.shared.f32 	%f113, [%r6+256];
	add.f32 	%f114, %f112, %f113;
	st.shared.f32 	[%r6], %f114;
$L__BB0_8:
	setp.gt.u32 	%p7, %r1, 31;
	bar.sync 	0;
	@%p7 bra 	$L__BB0_10;
	ld.shared.f32 	%f115, [%r6];
	ld.shared.f32 	%f116, [%r6+128];
	add.f32 	%f117, %f115, %f116;
	st.shared.f32 	[%r6], %f117;
$L__BB0_10:
	setp.gt.u32 	%p8, %r1, 15;
	bar.sync 	0;
	@%p8 bra 	$L__BB0_12;
	ld.shared.f32 	%f118, [%r6];
	ld.shared.f32 	%f119, [%r6+64];
	add.f32 	%f120, %f118, %f119;
	st.shared.f32 	[%r6], %f120;
$L__BB0_12:
	setp.gt.u32 	%p9, %r1, 7;
	bar.sync 	0;
	@%p9 bra 	$L__BB0_14;
	ld.shared.f32 	%f121, [%r6];
	ld.shared.f32 	%f122, [%r6+32];
	add.f32 	%f123, %f121, %f122;
	st.shared.f32 	[%r6], %f123;
$L__BB0_14:
	setp.gt.u32 	%p10, %r1, 3;
	bar.sync 	0;
	@%p10 bra 	$L__BB0_16;
	ld.shared.f32 	%f124, [%r6];
	ld.shared.f32 	%f125, [%r6+16];
	add.f32 	%f126, %f124, %f125;
	st.shared.f32 	[%r6], %f126;
$L__BB0_16:
	setp.gt.u32 	%p11, %r1, 1;
	bar.sync 	0;
	@%p11 bra 	$L__BB0_18;
	ld.shared.f32 	%f127, [%r6];
	ld.shared.f32 	%f128, [%r6+8];
	add.f32 	%f129, %f127, %f128;
	st.shared.f32 	[%r6], %f129;
$L__BB0_18:
	setp.ne.s32 	%p12, %r1, 0;
	bar.sync 	0;
	@%p12 bra 	$L__BB0_20;
	ld.shared.f32 	%f130, [%r6];
	ld.shared.f32 	%f131, [_ZZ15NNLS_MGS_GR_512E4sDat+4];
	add.f32 	%f132, %f130, %f131;
	st.shared.f32 	[%r6], %f132;
$L__BB0_20:
	bar.sync 	0;
	setp.ne.s32 	%p13, %r220, 0;
	@%p13 bra 	$L__BB0_22;
	ld.shared.f32 	%f133, [_ZZ15NNLS_MGS_GR_512E4sDat];
	ld.shared.f32 	%f134, [%r3];
	sub.f32 	%f135, %f134, %f133;
	st.shared.f32 	[%r7], %f135;
$L__BB0_22:
	add.s32 	%r221, %r221, 1;
	add.s32 	%r220, %r220, 1;
	add.s32 	%r219, %r219, 256;
	setp.ne.s32 	%p14, %r221, 256;
	@%p14 bra 	$L__BB0_4;
	mov.b32 	%r222, 0;
$L__BB0_24:
	setp.gt.u32 	%p15, %r1, 127;
	bar.sync 	0;
	shl.b32 	%r88, %r222, 8;
	add.s32 	%r89, %r5, %r88;
	mul.wide.u32 	%rd24, %r89, 4;
	add.s64 	%rd25, %rd2, %rd24;
	ld.global.f32 	%f136, [%rd25];
	ld.shared.f32 	%f137, [%r7];
	mul.f32 	%f138, %f136, %f137;
	bar.sync 	0;
	st.shared.f32 	[%r6], %f138;
	bar.sync 	0;
	@%p15 bra 	$L__BB0_26;
	ld.shared.f32 	%f139, [%r6];
	ld.shared.f32 	%f140, [%r6+512];
	add.f32 	%f141, %f139, %f140;
	st.shared.f32 	[%r6], %f141;
$L__BB0_26:
	setp.gt.u32 	%p16, %r1, 63;
	bar.sync 	0;
	@%p16 bra 	$L__BB0_28;
	ld.shared.f32 	%f142, [%r6];
	ld.shared.f32 	%f143, [%r6+256];
	add.f32 	%f144, %f142, %f143;
	st.shared.f32 	[%r6], %f144;
$L__BB0_28:
	setp.gt.u32 	%p17, %r1, 31;
	bar.sync 	0;
	@%p17 bra 	$L__BB0_30;
	ld.shared.f32 	%f145, [%r6];
	ld.shared.f32 	%f146, [%r6+128];
	add.f32 	%f147, %f145, %f146;
	st.shared.f32 	[%r6], %f147;
$L__BB0_30:
	setp.gt.u32 	%p18, %r1, 15;
	bar.sync 	0;
	@%p18 bra 	$L__BB0_32;
	ld.shared.f32 	%f148, [%r6];
	ld.shared.f32 	%f149, [%r6+64];
	add.f32 	%f150, %f148, %f149;
	st.shared.f32 	[%r6], %f150;
$L__BB0_32:
	setp.gt.u32 	%p19, %r1, 7;
	bar.sync 	0;
	@%p19 bra 	$L__BB0_34;
	ld.shared.f32 	%f151, [%r6];
	ld.shared.f32 	%f152, [%r6+32];
	add.f32 	%f153, %f151, %f152;
	st.shared.f32 	[%r6], %f153;
$L__BB0_34:
	setp.gt.u32 	%p20, %r1, 3;
	bar.sync 	0;
	@%p20 bra 	$L__BB0_36;
	ld.shared.f32 	%f154, [%r6];
	ld.shared.f32 	%f155, [%r6+16];
	add.f32 	%f156, %f154, %f155;
	st.shared.f32 	[%r6], %f156;
$L__BB0_36:
	setp.gt.u32 	%p21, %r1, 1;
	bar.sync 	0;
	@%p21 bra 	$L__BB0_38;
	ld.shared.f32 	%f157, [%r6];
	ld.shared.f32 	%f158, [%r6+8];
	add.f32 	%f159, %f157, %f158;
	st.shared.f32 	[%r6], %f159;
$L__BB0_38:
	setp.ne.s32 	%p22, %r1, 0;
	bar.sync 	0;
	@%p22 bra 	$L__BB0_40;
	ld.shared.f32 	%f160, [%r6];
	ld.shared.f32 	%f161, [_ZZ15NNLS_MGS_GR_512E4sDat+4];
	add.f32 	%f162, %f160, %f161;
	st.shared.f32 	[%r6], %f162;
$L__BB0_40:
	bar.sync 	0;
	ld.shared.f32 	%f594, [_ZZ15NNLS_MGS_GR_512E4sDat];
	setp.eq.s32 	%p23, %r1, %r222;
	selp.f32 	%f576, %f594, %f576, %p23;
	add.s32 	%r222, %r222, 1;
	setp.ne.s32 	%p24, %r222, 256;
	@%p24 bra 	$L__BB0_24;
	setp.gt.u32 	%p25, %r1, 127;
	bar.sync 	0;
	cvt.f64.f32 	%fd1, %f576;
	setp.gt.f64 	%p26, %fd1, 0d3DDB7CDFD9D7BDBB;
	and.b16  	%rs15, %rs32, 255;
	setp.ne.s16 	%p27, %rs15, 0;
	and.pred  	%p28, %p26, %p27;
	selp.u32 	%r90, 1, 0, %p28;
	cvt.rn.f32.u32 	%f163, %r90;
	st.shared.f32 	[%r6], %f163;
	bar.sync 	0;
	@%p25 bra 	$L__BB0_43;
	ld.shared.f32 	%f164, [%r6];
	ld.shared.f32 	%f165, [%r6+512];
	add.f32 	%f166, %f164, %f165;
	st.shared.f32 	[%r6], %f166;
$L__BB0_43:
	setp.gt.u32 	%p29, %r1, 63;
	bar.sync 	0;
	@%p29 bra 	$L__BB0_45;
	ld.shared.f32 	%f167, [%r6];
	ld.shared.f32 	%f168, [%r6+256];
	add.f32 	%f169, %f167, %f168;
	st.shared.f32 	[%r6], %f169;
$L__BB0_45:
	setp.gt.u32 	%p30, %r1, 31;
	bar.sync 	0;
	@%p30 bra 	$L__BB0_47;
	ld.shared.f32 	%f170, [%r6];
	ld.shared.f32 	%f171, [%r6+128];
	add.f32 	%f172, %f170, %f171;
	st.shared.f32 	[%r6], %f172;
$L__BB0_47:
	setp.gt.u32 	%p31, %r1, 15;
	bar.sync 	0;
	@%p31 bra 	$L__BB0_49;
	ld.shared.f32 	%f173, [%r6];
	ld.shared.f32 	%f174, [%r6+64];
	add.f32 	%f175, %f173, %f174;
	st.shared.f32 	[%r6], %f175;
$L__BB0_49:
	setp.gt.u32 	%p32, %r1, 7;
	bar.sync 	0;
	@%p32 bra 	$L__BB0_51;
	ld.shared.f32 	%f176, [%r6];
	ld.shared.f32 	%f177, [%r6+32];
	add.f32 	%f178, %f176, %f177;
	st.shared.f32 	[%r6], %f178;
$L__BB0_51:
	setp.gt.u32 	%p33, %r1, 3;
	bar.sync 	0;
	@%p33 bra 	$L__BB0_53;
	ld.shared.f32 	%f179, [%r6];
	ld.shared.f32 	%f180, [%r6+16];
	add.f32 	%f181, %f179, %f180;
	st.shared.f32 	[%r6], %f181;
$L__BB0_53:
	setp.gt.u32 	%p34, %r1, 1;
	bar.sync 	0;
	@%p34 bra 	$L__BB0_55;
	ld.shared.f32 	%f182, [%r6];
	ld.shared.f32 	%f183, [%r6+8];
	add.f32 	%f184, %f182, %f183;
	st.shared.f32 	[%r6], %f184;
$L__BB0_55:
	setp.ne.s32 	%p35, %r1, 0;
	bar.sync 	0;
	@%p35 bra 	$L__BB0_57;
	ld.shared.f32 	%f185, [%r6];
	ld.shared.f32 	%f186, [_ZZ15NNLS_MGS_GR_512E4sDat+4];
	add.f32 	%f187, %f185, %f186;
	st.shared.f32 	[%r6], %f187;
$L__BB0_57:
	bar.sync 	0;
	ld.shared.f32 	%f188, [_ZZ15NNLS_MGS_GR_512E4sDat];
	setp.eq.f32 	%p36, %f188, 0f00000000;
	@%p36 bra 	$L__BB0_243;
	setp.lt.u32 	%p37, %r8, 2;
	bar.sync 	0;
	setp.eq.s16 	%p38, %rs15, 0;
	selp.f32 	%f190, 0fFF7FFFFF, %f576, %p38;
	st.shared.f32 	[%r6], %f190;
	bar.sync 	0;
	mov.f32 	%f569, 0f00000000;
	@%p37 bra 	$L__BB0_70;
	setp.lt.u32 	%p39, %r11, 7;
	mov.f32 	%f569, 0f00000000;
	mov.b32 	%r224, 1;
	ld.shared.f32 	%f562, [_ZZ15NNLS_MGS_GR_512E4sDat];
	@%p39 bra 	$L__BB0_62;
	mov.f32 	%f569, 0f00000000;
	mov.b32 	%r224, 1;
$L__BB0_61:
	.pragma "nounroll";
	shl.b32 	%r93, %r224, 2;
	mov.u32 	%r94, _ZZ15NNLS_MGS_GR_512E4sDat;
	add.s32 	%r95, %r94, %r93;
	ld.shared.f32 	%f194, [%r95];
	setp.lt.f32 	%p40, %f562, %f194;
	cvt.rn.f32.u32 	%f195, %r224;
	selp.f32 	%f196, %f194, %f562, %p40;
	selp.f32 	%f197, %f195, %f569, %p40;
	add.s32 	%r96, %r224, 1;
	ld.shared.f32 	%f198, [%r95+4];
	setp.lt.f32 	%p41, %f196, %f198;
	cvt.rn.f32.u32 	%f199, %r96;
	selp.f32 	%f200, %f198, %f196, %p41;
	selp.f32 	%f201, %f199, %f197, %p41;
	add.s32 	%r97, %r224, 2;
	ld.shared.f32 	%f202, [%r95+8];
	setp.lt.f32 	%p42, %f200, %f202;
	cvt.rn.f32.u32 	%f203, %r97;
	selp.f32 	%f204, %f202, %f200, %p42;
	selp.f32 	%f205, %f203, %f201, %p42;
	add.s32 	%r98, %r224, 3;
	ld.shared.f32 	%f206, [%r95+12];
	setp.lt.f32 	%p43, %f204, %f206;
	cvt.rn.f32.u32 	%f207, %r98;
	selp.f32 	%f208, %f206, %f204, %p43;
	selp.f32 	%f209, %f207, %f205, %p43;
	add.s32 	%r99, %r224, 4;
	ld.shared.f32 	%f210, [%r95+16];
	setp.lt.f32 	%p44, %f208, %f210;
	cvt.rn.f32.u32 	%f211, %r99;
	selp.f32 	%f212, %f210, %f208, %p44;
	selp.f32 	%f213, %f211, %f209, %p44;
	add.s32 	%r100, %r224, 5;
	ld.shared.f32 	%f214, [%r95+20];
	setp.lt.f32 	%p45, %f212, %f214;
	cvt.rn.f32.u32 	%f215, %r100;
	selp.f32 	%f216, %f214, %f212, %p45;
	selp.f32 	%f217, %f215, %f213, %p45;
	add.s32 	%r101, %r224, 6;
	ld.shared.f32 	%f218, [%r95+24];
	setp.lt.f32 	%p46, %f216, %f218;
	cvt.rn.f32.u32 	%f219, %r101;
	selp.f32 	%f220, %f218, %f216, %p46;
	selp.f32 	%f221, %f219, %f217, %p46;
	add.s32 	%r102, %r224, 7;
	ld.shared.f32 	%f222, [%r95+28];
	setp.lt.f32 	%p47, %f220, %f222;
	cvt.rn.f32.u32 	%f223, %r102;
	selp.f32 	%f562, %f222, %f220, %p47;
	selp.f32 	%f569, %f223, %f221, %p47;
	add.s32 	%r224, %r224, 8;
	add.s32 	%r103, %r8, -1;
	and.b32  	%r104, %r103, -8;
	setp.ne.s32 	%p48, %r102, %r104;
	@%p48 bra 	$L__BB0_61;
$L__BB0_62:
	add.s32 	%r105, %r8, -1;
	and.b32  	%r106, %r105, 7;
	setp.eq.s32 	%p49, %r106, 0;
	@%p49 bra 	$L__BB0_70;
	setp.lt.u32 	%p50, %r12, 3;
	@%p50 bra 	$L__BB0_65;
	shl.b32 	%r107, %r224, 2;
	mov.u32 	%r108, _ZZ15NNLS_MGS_GR_512E4sDat;
	add.s32 	%r109, %r108, %r107;
	ld.shared.f32 	%f225, [%r109];
	setp.lt.f32 	%p51, %f562, %f225;
	cvt.rn.f32.u32 	%f226, %r224;
	selp.f32 	%f227, %f225, %f562, %p51;
	selp.f32 	%f228, %f226, %f569, %p51;
	add.s32 	%r110, %r224, 1;
	ld.shared.f32 	%f229, [%r109+4];
	setp.lt.f32 	%p52, %f227, %f229;
	cvt.rn.f32.u32 	%f230, %r110;
	selp.f32 	%f231, %f229, %f227, %p52;
	selp.f32 	%f232, %f230, %f228, %p52;
	add.s32 	%r111, %r224, 2;
	ld.shared.f32 	%f233, [%r109+8];
	setp.lt.f32 	%p53, %f231, %f233;
	cvt.rn.f32.u32 	%f234, %r111;
	selp.f32 	%f235, %f233, %f231, %p53;
	selp.f32 	%f236, %f234, %f232, %p53;
	add.s32 	%r112, %r224, 3;
	ld.shared.f32 	%f237, [%r109+12];
	setp.lt.f32 	%p54, %f235, %f237;
	cvt.rn.f32.u32 	%f238, %r112;
	selp.f32 	%f562, %f237, %f235, %p54;
	selp.f32 	%f569, %f238, %f236, %p54;
	add.s32 	%r224, %r224, 4;
$L__BB0_65:
	setp.eq.s32 	%p55, %r14, 0;
	@%p55 bra 	$L__BB0_70;
	and.b32  	%r114, %r105, 3;
	setp.eq.s32 	%p56, %r114, 1;
	@%p56 bra 	$L__BB0_68;
	shl.b32 	%r115, %r224, 2;
	mov.u32 	%r116, _ZZ15NNLS_MGS_GR_512E4sDat;
	add.s32 	%r117, %r116, %r115;
	ld.shared.f32 	%f240, [%r117];
	setp.lt.f32 	%p57, %f562, %f240;
	cvt.rn.f32.u32 	%f241, %r224;
	selp.f32 	%f242, %f240, %f562, %p57;
	selp.f32 	%f243, %f241, %f569, %p57;
	add.s32 	%r118, %r224, 1;
	ld.shared.f32 	%f244, [%r117+4];
	setp.lt.f32 	%p58, %f242, %f244;
	cvt.rn.f32.u32 	%f245, %r118;
	selp.f32 	%f562, %f244, %f242, %p58;
	selp.f32 	%f569, %f245, %f243, %p58;
	add.s32 	%r224, %r224, 2;
$L__BB0_68:
	and.b32  	%r119, %r8, 1;
	setp.eq.b32 	%p59, %r119, 1;
	@%p59 bra 	$L__BB0_70;
	shl.b32 	%r120, %r224, 2;
	mov.u32 	%r121, _ZZ15NNLS_MGS_GR_512E4sDat;
	add.s32 	%r122, %r121, %r120;
	ld.shared.f32 	%f246, [%r122];
	setp.lt.f32 	%p60, %f562, %f246;
	cvt.rn.f32.u32 	%f247, %r224;
	selp.f32 	%f569, %f247, %f569, %p60;
$L__BB0_70:
	cvt.rzi.s32.f32 	%r123, %f569;
	and.b32  	%r35, %r123, 65535;
	setp.eq.s32 	%p62, %r1, %r35;
	selp.b16 	%rs32, 0, %rs32, %p62;
	bar.sync 	0;
	shl.b32 	%r124, %r123, 8;
	and.b32  	%r125, %r124, 16776960;
	add.s32 	%r126, %r5, %r125;
	mul.wide.u32 	%rd26, %r126, 4;
	add.s64 	%rd5, %rd2, %rd26;
	add.s32 	%r36, %r35, %r4;
	selp.f32 	%f27, 0f3F800000, 0f00000000, %p62;
	add.s64 	%rd6, %rd1, %rd26;
	shl.b32 	%r127, %r123, 2;
	cvt.u64.u32 	%rd27, %r127;
	and.b64  	%rd28, %rd27, 262140;
	add.s64 	%rd7, %rd3, %rd28;
	mov.pred 	%p237, 0;
$L__BB0_71:
	setp.ne.s32 	%p63, %r1, 0;
	@%p63 bra 	$L__BB0_73;
	ld.shared.u32 	%r128, [_ZZ15NNLS_MGS_GR_512E7lsCount];
	add.s32 	%r129, %r128, 1;
	st.shared.u32 	[_ZZ15NNLS_MGS_GR_512E7lsCount], %r129;
$L__BB0_73:
	bar.sync 	0;
	@%p237 bra 	$L__BB0_146;
	and.b16  	%rs17, %rs32, 255;
	cvt.rn.f32.u16 	%f248, %rs17;
	st.shared.f32 	[%r7], %f248;
	ld.global.f32 	%f32, [%rd5];
	bar.sync 	0;
	ld.shared.u32 	%r130, [_ZZ15NNLS_MGS_GR_512E5kCols];
	setp.lt.s32 	%p64, %r130, 1;
	mov.f32 	%f575, %f32;
	@%p64 bra 	$L__BB0_111;
	mov.b32 	%r227, 0;
	mov.f32 	%f575, %f32;
$L__BB0_76:
	setp.gt.u32 	%p65, %r1, 127;
	shl.b32 	%r132, %r227, 2;
	mov.u32 	%r133, _ZZ15NNLS_MGS_GR_512E2sK;
	add.s32 	%r134, %r133, %r132;
	ld.shared.u32 	%r38, [%r134];
	cvt.u64.u32 	%rd29, %r38;
	bar.sync 	0;
	shl.b64 	%rd30, %rd29, 48;
	shr.s64 	%rd31, %rd30, 46;
	add.s64 	%rd32, %rd3, %rd31;
	ld.local.f32 	%f34, [%rd32];
	bar.sync 	0;
	mul.f32 	%f249, %f575, %f34;
	st.shared.f32 	[%r6], %f249;
	bar.sync 	0;
	@%p65 bra 	$L__BB0_78;
	ld.shared.f32 	%f250, [%r6];
	ld.shared.f32 	%f251, [%r6+512];
	add.f32 	%f252, %f250, %f251;
	st.shared.f32 	[%r6], %f252;
$L__BB0_78:
	setp.gt.u32 	%p66, %r1, 63;
	bar.sync 	0;
	@%p66 bra 	$L__BB0_80;
	ld.shared.f32 	%f253, [%r6];
	ld.shared.f32 	%f254, [%r6+256];
	add.f32 	%f255, %f253, %f254;
	st.shared.f32 	[%r6], %f255;
$L__BB0_80:
	setp.gt.u32 	%p67, %r1, 31;
	bar.sync 	0;
	@%p67 bra 	$L__BB0_82;
	ld.shared.f32 	%f256, [%r6];
	ld.shared.f32 	%f257, [%r6+128];
	add.f32 	%f258, %f256, %f257;
	st.shared.f32 	[%r6], %f258;
$L__BB0_82:
	setp.gt.u32 	%p68, %r1, 15;
	bar.sync 	0;
	@%p68 bra 	$L__BB0_84;
	ld.shared.f32 	%f259, [%r6];
	ld.shared.f32 	%f260, [%r6+64];
	add.f32 	%f261, %f259, %f260;
	st.shared.f32 	[%r6], %f261;
$L__BB0_84:
	setp.gt.u32 	%p69, %r1, 7;
	bar.sync 	0;
	@%p69 bra 	$L__BB0_86;
	ld.shared.f32 	%f262, [%r6];
	ld.shared.f32 	%f263, [%r6+32];
	add.f32 	%f264, %f262, %f263;
	st.shared.f32 	[%r6], %f264;
$L__BB0_86:
	setp.gt.u32 	%p70, %r1, 3;
	bar.sync 	0;
	@%p70 bra 	$L__BB0_88;
	ld.shared.f32 	%f265, [%r6];
	ld.shared.f32 	%f266, [%r6+16];
	add.f32 	%f267, %f265, %f266;
	st.shared.f32 	[%r6], %f267;
$L__BB0_88:
	setp.gt.u32 	%p71, %r1, 1;
	bar.sync 	0;
	@%p71 bra 	$L__BB0_90;
	ld.shared.f32 	%f268, [%r6];
	ld.shared.f32 	%f269, [%r6+8];
	add.f32 	%f270, %f268, %f269;
	st.shared.f32 	[%r6], %f270;
$L__BB0_90:
	bar.sync 	0;
	@%p63 bra 	$L__BB0_92;
	ld.shared.f32 	%f271, [%r6];
	ld.shared.f32 	%f272, [_ZZ15NNLS_MGS_GR_512E4sDat+4];
	add.f32 	%f273, %f271, %f272;
	st.shared.f32 	[%r6], %f273;
$L__BB0_92:
	bar.sync 	0;
	ld.shared.f32 	%f274, [_ZZ15NNLS_MGS_GR_512E4sDat];
	bar.sync 	0;
	mul.f32 	%f275, %f34, %f274;
	sub.f32 	%f575, %f575, %f275;
	mul.f32 	%f276, %f32, %f34;
	st.shared.f32 	[%r6], %f276;
	bar.sync 	0;
	@%p65 bra 	$L__BB0_94;
	ld.shared.f32 	%f277, [%r6];
	ld.shared.f32 	%f278, [%r6+512];
	add.f32 	%f279, %f277, %f278;
	st.shared.f32 	[%r6], %f279;
$L__BB0_94:
	bar.sync 	0;
	@%p66 bra 	$L__BB0_96;
	ld.shared.f32 	%f280, [%r6];
	ld.shared.f32 	%f281, [%r6+256];
	add.f32 	%f282, %f280, %f281;
	st.shared.f32 	[%r6], %f282;
$L__BB0_96:
	bar.sync 	0;
	@%p67 bra 	$L__BB0_98;
	ld.shared.f32 	%f283, [%r6];
	ld.shared.f32 	%f284, [%r6+128];
	add.f32 	%f285, %f283, %f284;
	st.shared.f32 	[%r6], %f285;
$L__BB0_98:
	bar.sync 	0;
	@%p68 bra 	$L__BB0_100;
	ld.shared.f32 	%f286, [%r6];
	ld.shared.f32 	%f287, [%r6+64];
	add.f32 	%f288, %f286, %f287;
	st.shared.f32 	[%r6], %f288;
$L__BB0_100:
	bar.sync 	0;
	@%p69 bra 	$L__BB0_102;
	ld.shared.f32 	%f289, [%r6];
	ld.shared.f32 	%f290, [%r6+32];
	add.f32 	%f291, %f289, %f290;
	st.shared.f32 	[%r6], %f291;
$L__BB0_102:
	setp.gt.u32 	%p78, %r1, 3;
	bar.sync 	0;
	@%p78 bra 	$L__BB0_104;
	ld.shared.f32 	%f292, [%r6];
	ld.shared.f32 	%f293, [%r6+16];
	add.f32 	%f294, %f292, %f293;
	st.shared.f32 	[%r6], %f294;
$L__BB0_104:
	setp.gt.u32 	%p79, %r1, 1;
	bar.sync 	0;
	@%p79 bra 	$L__BB0_106;
	ld.shared.f32 	%f295, [%r6];
	ld.shared.f32 	%f296, [%r6+8];
	add.f32 	%f297, %f295, %f296;
	st.shared.f32 	[%r6], %f297;
$L__BB0_106:
	setp.ne.s32 	%p80, %r1, 0;
	bar.sync 	0;
	@%p80 bra 	$L__BB0_108;
	ld.shared.f32 	%f298, [%r6];
	ld.shared.f32 	%f299, [_ZZ15NNLS_MGS_GR_512E4sDat+4];
	add.f32 	%f300, %f298, %f299;
	st.shared.f32 	[%r6], %f300;
$L__BB0_108:
	bar.sync 	0;
	@%p80 bra 	$L__BB0_110;
	ld.shared.f32 	%f301, [_ZZ15NNLS_MGS_GR_512E4sDat];
	shl.b32 	%r135, %r38, 16;
	shr.s32 	%r136, %r135, 8;
	add.s32 	%r137, %r36, %r136;
	mul.wide.u32 	%rd33, %r137, 4;
	add.s64 	%rd34, %rd1, %rd33;
	st.global.f32 	[%rd34], %f301;
$L__BB0_110:
	add.s32 	%r227, %r227, 1;
	ld.shared.u32 	%r138, [_ZZ15NNLS_MGS_GR_512E5kCols];
	setp.gt.s32 	%p82, %r138, %r227;
	@%p82 bra 	$L__BB0_76;
$L__BB0_111:
	setp.gt.u32 	%p83, %r1, 127;
	bar.sync 	0;
	bar.sync 	0;
	mul.f32 	%f302, %f575, %f575;
	st.shared.f32 	[%r6], %f302;
	bar.sync 	0;
	@%p83 bra 	$L__BB0_113;
	ld.shared.f32 	%f303, [%r6];
	ld.shared.f32 	%f304, [%r6+512];
	add.f32 	%f305, %f303, %f304;
	st.shared.f32 	[%r6], %f305;
$L__BB0_113:
	setp.gt.u32 	%p84, %r1, 63;
	bar.sync 	0;
	@%p84 bra 	$L__BB0_115;
	ld.shared.f32 	%f306, [%r6];
	ld.shared.f32 	%f307, [%r6+256];
	add.f32 	%f308, %f306, %f307;
	st.shared.f32 	[%r6], %f308;
$L__BB0_115:
	setp.gt.u32 	%p85, %r1, 31;
	bar.sync 	0;
	@%p85 bra 	$L__BB0_117;
	ld.shared.f32 	%f309, [%r6];
	ld.shared.f32 	%f310, [%r6+128];
	add.f32 	%f311, %f309, %f310;
	st.shared.f32 	[%r6], %f311;
$L__BB0_117:
	setp.gt.u32 	%p86, %r1, 15;
	bar.sync 	0;
	@%p86 bra 	$L__BB0_119;
	ld.shared.f32 	%f312, [%r6];
	ld.shared.f32 	%f313, [%r6+64];
	add.f32 	%f314, %f312, %f313;
	st.shared.f32 	[%r6], %f314;
$L__BB0_119:
	setp.gt.u32 	%p87, %r1, 7;
	bar.sync 	0;
	@%p87 bra 	$L__BB0_121;
	ld.shared.f32 	%f315, [%r6];
	ld.shared.f32 	%f316, [%r6+32];
	add.f32 	%f317, %f315, %f316;
	st.shared.f32 	[%r6], %f317;
$L__BB0_121:
	setp.gt.u32 	%p88, %r1, 3;
	bar.sync 	0;
	@%p88 bra 	$L__BB0_123;
	ld.shared.f32 	%f318, [%r6];
	ld.shared.f32 	%f319, [%r6+16];
	add.f32 	%f320, %f318, %f319;
	st.shared.f32 	[%r6], %f320;
$L__BB0_123:
	setp.gt.u32 	%p89, %r1, 1;
	bar.sync 	0;
	@%p89 bra 	$L__BB0_125;
	ld.shared.f32 	%f321, [%r6];
	ld.shared.f32 	%f322, [%r6+8];
	add.f32 	%f323, %f321, %f322;
	st.shared.f32 	[%r6], %f323;
$L__BB0_125:
	bar.sync 	0;
	@%p63 bra 	$L__BB0_127;
	ld.shared.f32 	%f324, [%r6];
	ld.shared.f32 	%f325, [_ZZ15NNLS_MGS_GR_512E4sDat+4];
	add.f32 	%f326, %f324, %f325;
	st.shared.f32 	[%r6], %f326;
$L__BB0_127:
	bar.sync 	0;
	ld.shared.f32 	%f327, [_ZZ15NNLS_MGS_GR_512E4sDat];
	sqrt.rn.f32 	%f328, %f327;
	div.rn.f32 	%f329, %f575, %f328;
	bar.sync 	0;
	mul.f32 	%f330, %f328, %f27;
	st.global.f32 	[%rd6], %f330;
	st.local.f32 	[%rd7], %f329;
	ld.shared.f32 	%f331, [%r3];
	mul.f32 	%f332, %f329, %f331;
	st.shared.f32 	[%r6], %f332;
	bar.sync 	0;
	@%p83 bra 	$L__BB0_129;
	ld.shared.f32 	%f333, [%r6];
	ld.shared.f32 	%f334, [%r6+512];
	add.f32 	%f335, %f333, %f334;
	st.shared.f32 	[%r6], %f335;
$L__BB0_129:
	bar.sync 	0;
	@%p84 bra 	$L__BB0_131;
	ld.shared.f32 	%f336, [%r6];
	ld.shared.f32 	%f337, [%r6+256];
	add.f32 	%f338, %f336, %f337;
	st.shared.f32 	[%r6], %f338;
$L__BB0_131:
	bar.sync 	0;
	@%p85 bra 	$L__BB0_133;
	ld.shared.f32 	%f339, [%r6];
	ld.shared.f32 	%f340, [%r6+128];
	add.f32 	%f341, %f339, %f340;
	st.shared.f32 	[%r6], %f341;
$L__BB0_133:
	bar.sync 	0;
	@%p86 bra 	$L__BB0_135;
	ld.shared.f32 	%f342, [%r6];
	ld.shared.f32 	%f343, [%r6+64];
	add.f32 	%f344, %f342, %f343;
	st.shared.f32 	[%r6], %f344;
$L__BB0_135:
	bar.sync 	0;
	@%p87 bra 	$L__BB0_137;
	ld.shared.f32 	%f345, [%r6];
	ld.shared.f32 	%f346, [%r6+32];
	add.f32 	%f347, %f345, %f346;
	st.shared.f32 	[%r6], %f347;
$L__BB0_137:
	setp.gt.u32 	%p96, %r1, 3;
	bar.sync 	0;
	@%p96 bra 	$L__BB0_139;
	ld.shared.f32 	%f348, [%r6];
	ld.shared.f32 	%f349, [%r6+16];
	add.f32 	%f350, %f348, %f349;
	st.shared.f32 	[%r6], %f350;
$L__BB0_139:
	setp.gt.u32 	%p97, %r1, 1;
	bar.sync 	0;
	@%p97 bra 	$L__BB0_141;
	ld.shared.f32 	%f351, [%r6];
	ld.shared.f32 	%f352, [%r6+8];
	add.f32 	%f353, %f351, %f352;
	st.shared.f32 	[%r6], %f353;
$L__BB0_141:
	setp.ne.s32 	%p98, %r1, 0;
	bar.sync 	0;
	@%p98 bra 	$L__BB0_143;
	ld.shared.f32 	%f354, [%r6];
	ld.shared.f32 	%f355, [_ZZ15NNLS_MGS_GR_512E4sDat+4];
	add.f32 	%f356, %f354, %f355;
	st.shared.f32 	[%r6], %f356;
$L__BB0_143:
	bar.sync 	0;
	ld.shared.f32 	%f576, [_ZZ15NNLS_MGS_GR_512E4sDat];
	@%p98 bra 	$L__BB0_145;
	ld.shared.u32 	%r139, [_ZZ15NNLS_MGS_GR_512E5kCols];
	add.s32 	%r140, %r139, 1;
	st.shared.u32 	[_ZZ15NNLS_MGS_GR_512E5kCols], %r140;
	shl.b32 	%r141, %r139, 2;
	mov.u32 	%r142, _ZZ15NNLS_MGS_GR_512E2sK;
	add.s32 	%r143, %r142, %r141;
	st.shared.u32 	[%r143], %r35;
$L__BB0_145:
	bar.sync 	0;
	setp.eq.s32 	%p100, %r1, %r35;
	selp.f32 	%f581, %f576, %f581, %p100;
	bra.uni 	$L__BB0_182;
$L__BB0_146:
	ld.shared.f32 	%f39, [%r7];
	bar.sync 	0;
	and.b16  	%rs18, %rs32, 255;
	cvt.rn.f32.u16 	%f357, %rs18;
	st.shared.f32 	[%r7], %f357;
	ld.shared.u16 	%rs30, [_ZZ15NNLS_MGS_GR_512E5kCols];
	add.s16 	%rs29, %rs30, -1;
	setp.lt.s16 	%p101, %rs29, 0;
	@%p101 bra 	$L__BB0_181;
	cvt.u32.u16 	%r144, %rs32;
	and.b32  	%r40, %r144, 255;
	cvt.rzi.s32.f32 	%r41, %f39;
$L__BB0_148:
	mov.u16 	%rs31, %rs30;
	mov.u16 	%rs30, %rs29;
	bar.sync 	0;
	cvt.u32.u16 	%r42, %rs30;
	mul.wide.u16 	%r145, %rs30, 4;
	mov.u32 	%r146, _ZZ15NNLS_MGS_GR_512E2sK;
	add.s32 	%r147, %r146, %r145;
	ld.shared.u32 	%r43, [%r147];
	@%p63 bra 	$L__BB0_150;
	mov.b16 	%rs19, 0;
	st.shared.u8 	[_ZZ15NNLS_MGS_GR_512E10deletedCol], %rs19;
$L__BB0_150:
	setp.eq.s32 	%p103, %r41, %r40;
	bar.sync 	0;
	shl.b32 	%r44, %r43, 16;
	cvt.s32.s16 	%r45, %r43;
	setp.ne.s32 	%p104, %r1, %r45;
	or.pred  	%p105, %p104, %p103;
	@%p105 bra 	$L__BB0_152;
	mov.b16 	%rs20, 1;
	st.shared.u8 	[_ZZ15NNLS_MGS_GR_512E10deletedCol], %rs20;
$L__BB0_152:
	bar.sync 	0;
	ld.shared.u8 	%rs21, [_ZZ15NNLS_MGS_GR_512E10deletedCol];
	setp.eq.s16 	%p106, %rs21, 0;
	@%p106 bra 	$L__BB0_180;
	shr.s32 	%r149, %r44, 8;
	add.s32 	%r150, %r5, %r149;
	mul.wide.u32 	%rd35, %r150, 4;
	add.s64 	%rd8, %rd1, %rd35;
	ld.global.f32 	%f576, [%rd8];
	cvt.s32.s16 	%r228, %rs31;
	ld.shared.u32 	%r151, [_ZZ15NNLS_MGS_GR_512E5kCols];
	setp.le.s32 	%p107, %r151, %r228;
	@%p107 bra 	$L__BB0_174;
	cvt.u64.u32 	%rd36, %r43;
	shl.b64 	%rd37, %rd36, 48;
	shr.s64 	%rd38, %rd37, 46;
	add.s64 	%rd9, %rd3, %rd38;
$L__BB0_155:
	bar.sync 	0;
	shl.b32 	%r152, %r228, 2;
	mov.u32 	%r153, _ZZ15NNLS_MGS_GR_512E2sK;
	add.s32 	%r154, %r153, %r152;
	ld.shared.u32 	%r48, [%r154];
	bar.sync 	0;
	shl.b32 	%r155, %r48, 16;
	shr.s32 	%r156, %r155, 8;
	add.s32 	%r157, %r5, %r156;
	mul.wide.u32 	%rd39, %r157, 4;
	add.s64 	%rd10, %rd1, %rd39;
	ld.global.f32 	%f594, [%rd10];
	bar.sync 	0;
	cvt.s32.s16 	%r49, %r48;
	setp.ne.s32 	%p108, %r1, %r49;
	@%p108 bra 	$L__BB0_165;
	setp.neu.f32 	%p109, %f594, 0f00000000;
	setp.neu.f32 	%p110, %f576, 0f00000000;
	or.pred  	%p111, %p109, %p110;
	@%p111 bra 	$L__BB0_158;
	mov.b32 	%r162, 0;
	st.shared.u32 	[_ZZ15NNLS_MGS_GR_512E6givenc], %r162;
	st.shared.u32 	[_ZZ15NNLS_MGS_GR_512E6givens], %r162;
	bra.uni 	$L__BB0_165;
$L__BB0_158:
	@%p109 bra 	$L__BB0_160;
	mov.b32 	%r160, 0;
	st.shared.u32 	[_ZZ15NNLS_MGS_GR_512E6givenc], %r160;
	mov.b32 	%r161, 1065353216;
	st.shared.u32 	[_ZZ15NNLS_MGS_GR_512E6givens], %r161;
	bra.uni 	$L__BB0_165;
$L__BB0_160:
	@%p110 bra 	$L__BB0_162;
	mov.b32 	%r158, 1065353216;
	st.shared.u32 	[_ZZ15NNLS_MGS_GR_512E6givenc], %r158;
	mov.b32 	%r159, 0;
	st.shared.u32 	[_ZZ15NNLS_MGS_GR_512E6givens], %r159;
	bra.uni 	$L__BB0_165;
$L__BB0_162:
	abs.f32 	%f358, %f576;
	abs.f32 	%f359, %f594;
	setp.leu.f32 	%p114, %f358, %f359;
	@%p114 bra 	$L__BB0_164;
	neg.f32 	%f367, %f594;
	div.rn.f32 	%f368, %f367, %f576;
	fma.rn.f32 	%f369, %f368, %f368, 0f3F800000;
	sqrt.rn.f32 	%f370, %f369;
	rcp.rn.f32 	%f371, %f370;
	st.shared.f32 	[_ZZ15NNLS_MGS_GR_512E6givens], %f371;
	neg.f32 	%f372, %f371;
	mul.f32 	%f373, %f368, %f372;
	st.shared.f32 	[_ZZ15NNLS_MGS_GR_512E6givenc], %f373;
	bra.uni 	$L__BB0_165;
$L__BB0_164:
	neg.f32 	%f360, %f576;
	div.rn.f32 	%f361, %f360, %f594;
	fma.rn.f32 	%f362, %f361, %f361, 0f3F800000;
	sqrt.rn.f32 	%f363, %f362;
	rcp.rn.f32 	%f364, %f363;
	st.shared.f32 	[_ZZ15NNLS_MGS_GR_512E6givenc], %f364;
	neg.f32 	%f365, %f364;
	mul.f32 	%f366, %f361, %f365;
	st.shared.f32 	[_ZZ15NNLS_MGS_GR_512E6givens], %f366;
$L__BB0_165:
	cvt.u64.u32 	%rd40, %r48;
	bar.sync 	0;
	ld.shared.f32 	%f374, [_ZZ15NNLS_MGS_GR_512E6givenc];
	ld.shared.f32 	%f375, [_ZZ15NNLS_MGS_GR_512E6givens];
	mul.f32 	%f376, %f576, %f375;
	fma.rn.f32 	%f377, %f594, %f374, %f376;
	mul.f32 	%f378, %f576, %f374;
	mul.f32 	%f379, %f594, %f375;
	sub.f32 	%f576, %f378, %f379;
	bar.sync 	0;
	st.global.f32 	[%rd10], %f377;
	bar.sync 	0;
	shl.b64 	%rd41, %rd40, 48;
	shr.s64 	%rd42, %rd41, 46;
	add.s64 	%rd43, %rd3, %rd42;
	ld.local.f32 	%f380, [%rd43];
	ld.local.f32 	%f381, [%rd9];
	bar.sync 	0;
	ld.shared.f32 	%f382, [_ZZ15NNLS_MGS_GR_512E6givenc];
	ld.shared.f32 	%f383, [_ZZ15NNLS_MGS_GR_512E6givens];
	mul.f32 	%f384, %f381, %f383;
	fma.rn.f32 	%f385, %f380, %f382, %f384;
	st.local.f32 	[%rd43], %f385;
	mul.f32 	%f386, %f381, %f382;
	mul.f32 	%f387, %f380, %f383;
	sub.f32 	%f388, %f386, %f387;
	st.local.f32 	[%rd9], %f388;
	@%p108 bra 	$L__BB0_167;
	st.shared.f32 	[_ZZ15NNLS_MGS_GR_512E2bt], %f581;
	bra.uni 	$L__BB0_169;
$L__BB0_167:
	@%p104 bra 	$L__BB0_169;
	st.shared.f32 	[_ZZ15NNLS_MGS_GR_512E2bb], %f581;
$L__BB0_169:
	bar.sync 	0;
	@%p108 bra 	$L__BB0_171;
	ld.shared.f32 	%f395, [_ZZ15NNLS_MGS_GR_512E2bt];
	ld.shared.f32 	%f396, [_ZZ15NNLS_MGS_GR_512E6givenc];
	ld.shared.f32 	%f397, [_ZZ15NNLS_MGS_GR_512E2bb];
	ld.shared.f32 	%f398, [_ZZ15NNLS_MGS_GR_512E6givens];
	mul.f32 	%f399, %f397, %f398;
	fma.rn.f32 	%f581, %f395, %f396, %f399;
	bra.uni 	$L__BB0_173;
$L__BB0_171:
	@%p104 bra 	$L__BB0_173;
	ld.shared.f32 	%f389, [_ZZ15NNLS_MGS_GR_512E2bt];
	ld.shared.f32 	%f390, [_ZZ15NNLS_MGS_GR_512E6givens];
	ld.shared.f32 	%f391, [_ZZ15NNLS_MGS_GR_512E2bb];
	ld.shared.f32 	%f392, [_ZZ15NNLS_MGS_GR_512E6givenc];
	mul.f32 	%f393, %f391, %f392;
	mul.f32 	%f394, %f389, %f390;
	sub.f32 	%f581, %f393, %f394;
$L__BB0_173:
	add.s16 	%rs31, %rs31, 1;
	cvt.s32.s16 	%r228, %rs31;
	ld.shared.u32 	%r163, [_ZZ15NNLS_MGS_GR_512E5kCols];
	setp.gt.s32 	%p119, %r163, %r228;
	@%p119 bra 	$L__BB0_155;
$L__BB0_174:
	bar.sync 	0;
	st.global.f32 	[%rd8], %f576;
	bar.sync 	0;
	setp.lt.u32 	%p120, %r1, %r42;
	ld.shared.u32 	%r164, [_ZZ15NNLS_MGS_GR_512E5kCols];
	setp.le.s32 	%p121, %r164, %r9;
	or.pred  	%p122, %p120, %p121;
	@%p122 bra 	$L__BB0_176;
	ld.shared.u32 	%r167, [%r10+4];
	cvt.rn.f32.s32 	%f594, %r167;
$L__BB0_176:
	bar.sync 	0;
	ld.shared.u32 	%r168, [_ZZ15NNLS_MGS_GR_512E5kCols];
	setp.le.s32 	%p124, %r168, %r9;
	or.pred  	%p125, %p120, %p124;
	@%p125 bra 	$L__BB0_178;
	cvt.rzi.s32.f32 	%r171, %f594;
	st.shared.u32 	[%r10], %r171;
$L__BB0_178:
	bar.sync 	0;
	@%p63 bra 	$L__BB0_180;
	ld.shared.u32 	%r172, [_ZZ15NNLS_MGS_GR_512E5kCols];
	add.s32 	%r173, %r172, -1;
	st.shared.u32 	[_ZZ15NNLS_MGS_GR_512E5kCols], %r173;
$L__BB0_180:
	add.s16 	%rs29, %rs30, -1;
	setp.gt.s16 	%p127, %rs30, 0;
	@%p127 bra 	$L__BB0_148;
$L__BB0_181:
	bar.sync 	0;
$L__BB0_182:
	bar.sync 	0;
	ld.shared.u16 	%rs22, [_ZZ15NNLS_MGS_GR_512E5kCols];
	add.s16 	%rs11, %rs22, -1;
	setp.lt.s16 	%p128, %rs11, 0;
	mov.f32 	%f594, 0f00000000;
	@%p128 bra 	$L__BB0_204;
	and.b16  	%rs23, %rs32, 255;
	setp.eq.s16 	%p129, %rs23, 0;
	selp.f32 	%f63, 0f3F800000, 0f00000000, %p129;
	cvt.u32.u16 	%r229, %rs11;
	mov.f32 	%f594, 0f00000000;
$L__BB0_184:
	mov.u32 	%r52, %r229;
	setp.gt.u32 	%p130, %r1, 127;
	shl.b32 	%r174, %r52, 2;
	mov.u32 	%r175, _ZZ15NNLS_MGS_GR_512E2sK;
	add.s32 	%r176, %r175, %r174;
	ld.shared.u32 	%r177, [%r176];
	bar.sync 	0;
	shl.b32 	%r178, %r177, 16;
	shr.s32 	%r179, %r178, 8;
	add.s32 	%r180, %r5, %r179;
	mul.wide.u32 	%rd44, %r180, 4;
	add.s64 	%rd45, %rd1, %rd44;
	ld.global.f32 	%f402, [%rd45];
	mul.f32 	%f65, %f402, %f63;
	bar.sync 	0;
	cvt.s32.s16 	%r53, %r177;
	setp.ne.s32 	%p131, %r1, %r53;
	selp.f32 	%f403, 0f3F800000, 0f00000000, %p131;
	mul.f32 	%f404, %f65, %f403;
	mul.f32 	%f405, %f594, %f404;
	st.shared.f32 	[%r6], %f405;
	bar.sync 	0;
	@%p130 bra 	$L__BB0_186;
	ld.shared.f32 	%f406, [%r6];
	ld.shared.f32 	%f407, [%r6+512];
	add.f32 	%f408, %f406, %f407;
	st.shared.f32 	[%r6], %f408;
$L__BB0_186:
	setp.gt.u32 	%p132, %r1, 63;
	bar.sync 	0;
	@%p132 bra 	$L__BB0_188;
	ld.shared.f32 	%f409, [%r6];
	ld.shared.f32 	%f410, [%r6+256];
	add.f32 	%f411, %f409, %f410;
	st.shared.f32 	[%r6], %f411;
$L__BB0_188:
	setp.gt.u32 	%p133, %r1, 31;
	bar.sync 	0;
	@%p133 bra 	$L__BB0_190;
	ld.shared.f32 	%f412, [%r6];
	ld.shared.f32 	%f413, [%r6+128];
	add.f32 	%f414, %f412, %f413;
	st.shared.f32 	[%r6], %f414;
$L__BB0_190:
	setp.gt.u32 	%p134, %r1, 15;
	bar.sync 	0;
	@%p134 bra 	$L__BB0_192;
	ld.shared.f32 	%f415, [%r6];
	ld.shared.f32 	%f416, [%r6+64];
	add.f32 	%f417, %f415, %f416;
	st.shared.f32 	[%r6], %f417;
$L__BB0_192:
	setp.gt.u32 	%p135, %r1, 7;
	bar.sync 	0;
	@%p135 bra 	$L__BB0_194;
	ld.shared.f32 	%f418, [%r6];
	ld.shared.f32 	%f419, [%r6+32];
	add.f32 	%f420, %f418, %f419;
	st.shared.f32 	[%r6], %f420;
$L__BB0_194:
	setp.gt.u32 	%p136, %r1, 3;
	bar.sync 	0;
	@%p136 bra 	$L__BB0_196;
	ld.shared.f32 	%f421, [%r6];
	ld.shared.f32 	%f422, [%r6+16];
	add.f32 	%f423, %f421, %f422;
	st.shared.f32 	[%r6], %f423;
$L__BB0_196:
	setp.gt.u32 	%p137, %r1, 1;
	bar.sync 	0;
	@%p137 bra 	$L__BB0_198;
	ld.shared.f32 	%f424, [%r6];
	ld.shared.f32 	%f425, [%r6+8];
	add.f32 	%f426, %f424, %f425;
	st.shared.f32 	[%r6], %f426;
$L__BB0_198:
	setp.ne.s32 	%p138, %r1, 0;
	bar.sync 	0;
	@%p138 bra 	$L__BB0_200;
	ld.shared.f32 	%f427, [%r6];
	ld.shared.f32 	%f428, [_ZZ15NNLS_MGS_GR_512E4sDat+4];
	add.f32 	%f429, %f427, %f428;
	st.shared.f32 	[%r6], %f429;
$L__BB0_200:
	bar.sync 	0;
	@%p131 bra 	$L__BB0_203;
	setp.eq.f32 	%p140, %f65, 0f00000000;
	mov.f32 	%f594, 0f00000000;
	@%p140 bra 	$L__BB0_203;
	ld.shared.f32 	%f431, [_ZZ15NNLS_MGS_GR_512E4sDat];
	sub.f32 	%f432, %f581, %f431;
	div.rn.f32 	%f594, %f432, %f65;
$L__BB0_203:
	add.s32 	%r229, %r52, -1;
	setp.ne.s32 	%p141, %r52, 0;
	@%p141 bra 	$L__BB0_184;
$L__BB0_204:
	setp.lt.u32 	%p142, %r8, 2;
	bar.sync 	0;
	and.b16  	%rs24, %rs32, 255;
	setp.eq.s16 	%p143, %rs24, 0;
	selp.f32 	%f433, %f594, 0f7F7FFFFF, %p143;
	st.shared.f32 	[%r6], %f433;
	bar.sync 	0;
	ld.shared.f32 	%f603, [_ZZ15NNLS_MGS_GR_512E4sDat];
	@%p142 bra 	$L__BB0_219;
	setp.lt.u32 	%p144, %r11, 15;
	mov.b32 	%r232, 1;
	@%p144 bra 	$L__BB0_208;
	mov.b32 	%r230, 1;
$L__BB0_207:
	.pragma "nounroll";
	shl.b32 	%r183, %r230, 2;
	mov.u32 	%r184, _ZZ15NNLS_MGS_GR_512E4sDat;
	add.s32 	%r185, %r184, %r183;
	ld.shared.f32 	%f435, [%r185];
	setp.gt.f32 	%p145, %f603, %f435;
	selp.f32 	%f436, %f435, %f603, %p145;
	ld.shared.f32 	%f437, [%r185+4];
	setp.gt.f32 	%p146, %f436, %f437;
	selp.f32 	%f438, %f437, %f436, %p146;
	ld.shared.f32 	%f439, [%r185+8];
	setp.gt.f32 	%p147, %f438, %f439;
	selp.f32 	%f440, %f439, %f438, %p147;
	ld.shared.f32 	%f441, [%r185+12];
	setp.gt.f32 	%p148, %f440, %f441;
	selp.f32 	%f442, %f441, %f440, %p148;
	ld.shared.f32 	%f443, [%r185+16];
	setp.gt.f32 	%p149, %f442, %f443;
	selp.f32 	%f444, %f443, %f442, %p149;
	ld.shared.f32 	%f445, [%r185+20];
	setp.gt.f32 	%p150, %f444, %f445;
	selp.f32 	%f446, %f445, %f444, %p150;
	ld.shared.f32 	%f447, [%r185+24];
	setp.gt.f32 	%p151, %f446, %f447;
	selp.f32 	%f448, %f447, %f446, %p151;
	ld.shared.f32 	%f449, [%r185+28];
	setp.gt.f32 	%p152, %f448, %f449;
	selp.f32 	%f450, %f449, %f448, %p152;
	ld.shared.f32 	%f451, [%r185+32];
	setp.gt.f32 	%p153, %f450, %f451;
	selp.f32 	%f452, %f451, %f450, %p153;
	ld.shared.f32 	%f453, [%r185+36];
	setp.gt.f32 	%p154, %f452, %f453;
	selp.f32 	%f454, %f453, %f452, %p154;
	ld.shared.f32 	%f455, [%r185+40];
	setp.gt.f32 	%p155, %f454, %f455;
	selp.f32 	%f456, %f455, %f454, %p155;
	ld.shared.f32 	%f457, [%r185+44];
	setp.gt.f32 	%p156, %f456, %f457;
	selp.f32 	%f458, %f457, %f456, %p156;
	ld.shared.f32 	%f459, [%r185+48];
	setp.gt.f32 	%p157, %f458, %f459;
	selp.f32 	%f460, %f459, %f458, %p157;
	ld.shared.f32 	%f461, [%r185+52];
	setp.gt.f32 	%p158, %f460, %f461;
	selp.f32 	%f462, %f461, %f460, %p158;
	ld.shared.f32 	%f463, [%r185+56];
	setp.gt.f32 	%p159, %f462, %f463;
	selp.f32 	%f464, %f463, %f462, %p159;
	ld.shared.f32 	%f465, [%r185+60];
	setp.gt.f32 	%p160, %f464, %f465;
	selp.f32 	%f603, %f465, %f464, %p160;
	add.s32 	%r232, %r230, 16;
	add.s32 	%r186, %r230, 15;
	setp.ne.s32 	%p161, %r186, %r16;
	mov.u32 	%r230, %r232;
	@%p161 bra 	$L__BB0_207;
$L__BB0_208:
	setp.eq.s32 	%p162, %r15, 0;
	@%p162 bra 	$L__BB0_219;
	setp.lt.u32 	%p163, %r13, 7;
	@%p163 bra 	$L__BB0_211;
	shl.b32 	%r187, %r232, 2;
	mov.u32 	%r188, _ZZ15NNLS_MGS_GR_512E4sDat;
	add.s32 	%r189, %r188, %r187;
	ld.shared.f32 	%f467, [%r189];
	setp.gt.f32 	%p164, %f603, %f467;
	selp.f32 	%f468, %f467, %f603, %p164;
	ld.shared.f32 	%f469, [%r189+4];
	setp.gt.f32 	%p165, %f468, %f469;
	selp.f32 	%f470, %f469, %f468, %p165;
	ld.shared.f32 	%f471, [%r189+8];
	setp.gt.f32 	%p166, %f470, %f471;
	selp.f32 	%f472, %f471, %f470, %p166;
	ld.shared.f32 	%f473, [%r189+12];
	setp.gt.f32 	%p167, %f472, %f473;
	selp.f32 	%f474, %f473, %f472, %p167;
	ld.shared.f32 	%f475, [%r189+16];
	setp.gt.f32 	%p168, %f474, %f475;
	selp.f32 	%f476, %f475, %f474, %p168;
	ld.shared.f32 	%f477, [%r189+20];
	setp.gt.f32 	%p169, %f476, %f477;
	selp.f32 	%f478, %f477, %f476, %p169;
	ld.shared.f32 	%f479, [%r189+24];
	setp.gt.f32 	%p170, %f478, %f479;
	selp.f32 	%f480, %f479, %f478, %p170;
	ld.shared.f32 	%f481, [%r189+28];
	setp.gt.f32 	%p171, %f480, %f481;
	selp.f32 	%f603, %f481, %f480, %p171;
	add.s32 	%r232, %r232, 8;
$L__BB0_211:
	setp.eq.s32 	%p172, %r17, 0;
	@%p172 bra 	$L__BB0_219;
	setp.lt.u32 	%p173, %r12, 3;
	@%p173 bra 	$L__BB0_214;
	shl.b32 	%r190, %r232, 2;
	mov.u32 	%r191, _ZZ15NNLS_MGS_GR_512E4sDat;
	add.s32 	%r192, %r191, %r190;
	ld.shared.f32 	%f483, [%r192];
	setp.gt.f32 	%p174, %f603, %f483;
	selp.f32 	%f484, %f483, %f603, %p174;
	ld.shared.f32 	%f485, [%r192+4];
	setp.gt.f32 	%p175, %f484, %f485;
	selp.f32 	%f486, %f485, %f484, %p175;
	ld.shared.f32 	%f487, [%r192+8];
	setp.gt.f32 	%p176, %f486, %f487;
	selp.f32 	%f488, %f487, %f486, %p176;
	ld.shared.f32 	%f489, [%r192+12];
	setp.gt.f32 	%p177, %f488, %f489;
	selp.f32 	%f603, %f489, %f488, %p177;
	add.s32 	%r232, %r232, 4;
$L__BB0_214:
	setp.eq.s32 	%p178, %r14, 0;
	@%p178 bra 	$L__BB0_219;
	setp.eq.s32 	%p179, %r14, 1;
	shl.b32 	%r193, %r232, 2;
	mov.u32 	%r194, _ZZ15NNLS_MGS_GR_512E4sDat;
	add.s32 	%r62, %r194, %r193;
	ld.shared.f32 	%f490, [%r62];
	setp.gt.f32 	%p180, %f603, %f490;
	selp.f32 	%f603, %f490, %f603, %p180;
	@%p179 bra 	$L__BB0_219;
	setp.eq.s32 	%p181, %r14, 2;
	ld.shared.f32 	%f491, [%r62+4];
	setp.gt.f32 	%p182, %f603, %f491;
	selp.f32 	%f603, %f491, %f603, %p182;
	@%p181 bra 	$L__BB0_219;
	ld.shared.f32 	%f82, [%r62+8];
	setp.leu.f32 	%p183, %f603, %f82;
	@%p183 bra 	$L__BB0_219;
	mov.f32 	%f603, %f82;
$L__BB0_219:
	setp.leu.f32 	%p184, %f603, 0f00000000;
	@%p184 bra 	$L__BB0_221;
	ld.shared.u32 	%r210, [_ZZ15NNLS_MGS_GR_512E7lsCount];
	setp.gt.s32 	%p237, %r210, 1023;
	mov.f32 	%f613, %f594;
	bra.uni 	$L__BB0_239;
$L__BB0_221:
	and.b16  	%rs25, %rs32, 255;
	setp.ne.s16 	%p185, %rs25, 0;
	bar.sync 	0;
	setp.gtu.f32 	%p186, %f594, 0f00000000;
	mov.f32 	%f604, 0f7F7FFFFF;
	or.pred  	%p187, %p185, %p186;
	@%p187 bra 	$L__BB0_223;
	sub.f32 	%f493, %f613, %f594;
	div.rn.f32 	%f604, %f613, %f493;
$L__BB0_223:
	st.shared.f32 	[%r6], %f604;
	bar.sync 	0;
	ld.shared.f32 	%f612, [_ZZ15NNLS_MGS_GR_512E4sDat];
	@%p142 bra 	$L__BB0_238;
	setp.lt.u32 	%p189, %r11, 15;
	mov.b32 	%r236, 1;
	@%p189 bra 	$L__BB0_227;
	mov.b32 	%r234, 1;
$L__BB0_226:
	.pragma "nounroll";
	shl.b32 	%r197, %r234, 2;
	mov.u32 	%r198, _ZZ15NNLS_MGS_GR_512E4sDat;
	add.s32 	%r199, %r198, %r197;
	ld.shared.f32 	%f495, [%r199];
	setp.gt.f32 	%p190, %f612, %f495;
	selp.f32 	%f496, %f495, %f612, %p190;
	ld.shared.f32 	%f497, [%r199+4];
	setp.gt.f32 	%p191, %f496, %f497;
	selp.f32 	%f498, %f497, %f496, %p191;
	ld.shared.f32 	%f499, [%r199+8];
	setp.gt.f32 	%p192, %f498, %f499;
	selp.f32 	%f500, %f499, %f498, %p192;
	ld.shared.f32 	%f501, [%r199+12];
	setp.gt.f32 	%p193, %f500, %f501;
	selp.f32 	%f502, %f501, %f500, %p193;
	ld.shared.f32 	%f503, [%r199+16];
	setp.gt.f32 	%p194, %f502, %f503;
	selp.f32 	%f504, %f503, %f502, %p194;
	ld.shared.f32 	%f505, [%r199+20];
	setp.gt.f32 	%p195, %f504, %f505;
	selp.f32 	%f506, %f505, %f504, %p195;
	ld.shared.f32 	%f507, [%r199+24];
	setp.gt.f32 	%p196, %f506, %f507;
	selp.f32 	%f508, %f507, %f506, %p196;
	ld.shared.f32 	%f509, [%r199+28];
	setp.gt.f32 	%p197, %f508, %f509;
	selp.f32 	%f510, %f509, %f508, %p197;
	ld.shared.f32 	%f511, [%r199+32];
	setp.gt.f32 	%p198, %f510, %f511;
	selp.f32 	%f512, %f511, %f510, %p198;
	ld.shared.f32 	%f513, [%r199+36];
	setp.gt.f32 	%p199, %f512, %f513;
	selp.f32 	%f514, %f513, %f512, %p199;
	ld.shared.f32 	%f515, [%r199+40];
	setp.gt.f32 	%p200, %f514, %f515;
	selp.f32 	%f516, %f515, %f514, %p200;
	ld.shared.f32 	%f517, [%r199+44];
	setp.gt.f32 	%p201, %f516, %f517;
	selp.f32 	%f518, %f517, %f516, %p201;
	ld.shared.f32 	%f519, [%r199+48];
	setp.gt.f32 	%p202, %f518, %f519;
	selp.f32 	%f520, %f519, %f518, %p202;
	ld.shared.f32 	%f521, [%r199+52];
	setp.gt.f32 	%p203, %f520, %f521;
	selp.f32 	%f522, %f521, %f520, %p203;
	ld.shared.f32 	%f523, [%r199+56];
	setp.gt.f32 	%p204, %f522, %f523;
	selp.f32 	%f524, %f523, %f522, %p204;
	ld.shared.f32 	%f525, [%r199+60];
	setp.gt.f32 	%p205, %f524, %f525;
	selp.f32 	%f612, %f525, %f524, %p205;
	add.s32 	%r236, %r234, 16;
	add.s32 	%r200, %r234, 15;
	setp.ne.s32 	%p206, %r200, %r16;
	mov.u32 	%r234, %r236;
	@%p206 bra 	$L__BB0_226;
$L__BB0_227:
	setp.eq.s32 	%p207, %r15, 0;
	@%p207 bra 	$L__BB0_238;
	setp.lt.u32 	%p208, %r13, 7;
	@%p208 bra 	$L__BB0_230;
	shl.b32 	%r201, %r236, 2;
	mov.u32 	%r202, _ZZ15NNLS_MGS_GR_512E4sDat;
	add.s32 	%r203, %r202, %r201;
	ld.shared.f32 	%f527, [%r203];
	setp.gt.f32 	%p209, %f612, %f527;
	selp.f32 	%f528, %f527, %f612, %p209;
	ld.shared.f32 	%f529, [%r203+4];
	setp.gt.f32 	%p210, %f528, %f529;
	selp.f32 	%f530, %f529, %f528, %p210;
	ld.shared.f32 	%f531, [%r203+8];
	setp.gt.f32 	%p211, %f530, %f531;
	selp.f32 	%f532, %f531, %f530, %p211;
	ld.shared.f32 	%f533, [%r203+12];
	setp.gt.f32 	%p212, %f532, %f533;
	selp.f32 	%f534, %f533, %f532, %p212;
	ld.shared.f32 	%f535, [%r203+16];
	setp.gt.f32 	%p213, %f534, %f535;
	selp.f32 	%f536, %f535, %f534, %p213;
	ld.shared.f32 	%f537, [%r203+20];
	setp.gt.f32 	%p214, %f536, %f537;
	selp.f32 	%f538, %f537, %f536, %p214;
	ld.shared.f32 	%f539, [%r203+24];
	setp.gt.f32 	%p215, %f538, %f539;
	selp.f32 	%f540, %f539, %f538, %p215;
	ld.shared.f32 	%f541, [%r203+28];
	setp.gt.f32 	%p216, %f540, %f541;
	selp.f32 	%f612, %f541, %f540, %p216;
	add.s32 	%r236, %r236, 8;
$L__BB0_230:
	setp.eq.s32 	%p217, %r17, 0;
	@%p217 bra 	$L__BB0_238;
	setp.lt.u32 	%p218, %r12, 3;
	@%p218 bra 	$L__BB0_233;
	shl.b32 	%r204, %r236, 2;
	mov.u32 	%r205, _ZZ15NNLS_MGS_GR_512E4sDat;
	add.s32 	%r206, %r205, %r204;
	ld.shared.f32 	%f543, [%r206];
	setp.gt.f32 	%p219, %f612, %f543;
	selp.f32 	%f544, %f543, %f612, %p219;
	ld.shared.f32 	%f545, [%r206+4];
	setp.gt.f32 	%p220, %f544, %f545;
	selp.f32 	%f546, %f545, %f544, %p220;
	ld.shared.f32 	%f547, [%r206+8];
	setp.gt.f32 	%p221, %f546, %f547;
	selp.f32 	%f548, %f547, %f546, %p221;
	ld.shared.f32 	%f549, [%r206+12];
	setp.gt.f32 	%p222, %f548, %f549;
	selp.f32 	%f612, %f549, %f548, %p222;
	add.s32 	%r236, %r236, 4;
$L__BB0_233:
	setp.eq.s32 	%p223, %r14, 0;
	@%p223 bra 	$L__BB0_238;
	setp.eq.s32 	%p224, %r14, 1;
	shl.b32 	%r207, %r236, 2;
	mov.u32 	%r208, _ZZ15NNLS_MGS_GR_512E4sDat;
	add.s32 	%r70, %r208, %r207;
	ld.shared.f32 	%f550, [%r70];
	setp.gt.f32 	%p225, %f612, %f550;
	selp.f32 	%f612, %f550, %f612, %p225;
	@%p224 bra 	$L__BB0_238;
	setp.eq.s32 	%p226, %r14, 2;
	ld.shared.f32 	%f551, [%r70+4];
	setp.gt.f32 	%p227, %f612, %f551;
	selp.f32 	%f612, %f551, %f612, %p227;
	@%p226 bra 	$L__BB0_238;
	ld.shared.f32 	%f99, [%r70+8];
	setp.leu.f32 	%p228, %f612, %f99;
	@%p228 bra 	$L__BB0_238;
	mov.f32 	%f612, %f99;
$L__BB0_238:
	and.b16  	%rs26, %rs32, 255;
	setp.ne.s16 	%p230, %rs26, 0;
	sub.f32 	%f552, %f594, %f613;
	fma.rn.f32 	%f613, %f552, %f612, %f613;
	abs.f32 	%f553, %f613;
	cvt.f64.f32 	%fd2, %f553;
	setp.le.f64 	%p231, %fd2, 0d3EB0C6F7A0B5ED8D;
	or.pred  	%p232, %p230, %p231;
	selp.u16 	%rs32, 1, 0, %p232;
	ld.shared.u32 	%r209, [_ZZ15NNLS_MGS_GR_512E7lsCount];
	setp.lt.s32 	%p233, %r209, 1024;
	mov.pred 	%p237, -1;
	@%p233 bra 	$L__BB0_71;
$L__BB0_239:
	@%p237 bra 	$L__BB0_243;
	setp.ne.s32 	%p234, %r1, 0;
	@%p234 bra 	$L__BB0_242;
	ld.shared.u32 	%r211, [_ZZ15NNLS_MGS_GR_512E9nnlsCount];
	add.s32 	%r212, %r211, 1;
	st.shared.u32 	[_ZZ15NNLS_MGS_GR_512E9nnlsCount], %r212;
$L__BB0_242:
	bar.sync 	0;
	ld.shared.u32 	%r213, [_ZZ15NNLS_MGS_GR_512E9nnlsCount];
	setp.lt.s32 	%p235, %r213, 1024;
	@%p235 bra 	$L__BB0_3;
$L__BB0_243:
	cvta.to.global.u64 	%rd46, %rd12;
	cvta.to.global.u64 	%rd47, %rd14;
	cvta.to.global.u64 	%rd48, %rd15;
	bar.sync 	0;
	ld.shared.u32 	%r214, [_ZZ15NNLS_MGS_GR_512E6sSysID];
	shl.b32 	%r215, %r214, 8;
	add.s32 	%r216, %r215, %r1;
	mul.wide.s32 	%rd49, %r216, 4;
	add.s64 	%rd50, %rd46, %rd49;
	st.global.f32 	[%rd50], %f613;
	ld.shared.u32 	%r217, [_ZZ15NNLS_MGS_GR_512E9nnlsCount];
	mul.wide.s32 	%rd51, %r214, 4;
	add.s64 	%rd52, %rd47, %rd51;
	st.global.u32 	[%rd52], %r217;
	ld.shared.u32 	%r218, [_ZZ15NNLS_MGS_GR_512E7lsCount];
	add.s64 	%rd53, %rd48, %rd51;
	st.global.u32 	[%rd53], %r218;
	ret;

}


// ===== COMPILED SASS (sm_100) =====

	.target	sm_100

	.elftype	@"ET_EXEC"


//--------------------- .note.nv.tkinfo           --------------------------
	.section	.note.nv.tkinfo,"",@"SHT_NOTE"
	.sectionflags	@"SHF_NOTE_NV_TKINFO"
	.tkinfo
        /*0018*/ 	.word	0x00000002
        /*0030*/ 	.string	""
        /*0030*/ 	.string	"ptxas"
        /*0030*/ 	.string	"Cuda compilation tools, release 13.0, V13.0.88"
        /*0030*/ 	.string	"Build cuda_13.0.r13.0/compiler.36424714_0"
        /*0030*/ 	.string	"-arch sm_100 -m 64 "



//--------------------- .note.nv.cuinfo           --------------------------
	.section	.note.nv.cuinfo,"",@"SHT_NOTE"
	.sectionflags	@"SHF_NOTE_NV_CUINFO"
        /*0018*/ 	.short	0x0002
        /*001a*/ 	.short	0x0064
        /*001c*/ 	.short	0x0082
	.zero		2


//--------------------- .nv.info                  --------------------------
	.section	.nv.info,"",@"SHT_CUDA_INFO"
	.align	4


	//----- nvinfo : EIATTR_REGCOUNT
	.align		4
        /*0000*/ 	.byte	0x04, 0x2f
        /*0002*/ 	.short	(.L_1 - .L_0)
	.align		4
.L_0:
        /*0004*/ 	.word	index@(NNLS_MGS_GR_512)
        /*0008*/ 	.word	0x00000029


	//----- nvinfo : EIATTR_FRAME_SIZE
	.align		4
.L_1:
        /*000c*/ 	.byte	0x04, 0x11
        /*000e*/ 	.short	(.L_3 - .L_2)
	.align		4
.L_2:
        /*0010*/ 	.word	index@($__internal_2_$__cuda_sm3x_div_rn_noftz_f32_slowpath)
        /*0014*/ 	.word	0x00000400


	//----- nvinfo : EIATTR_FRAME_SIZE
	.align		4
.L_3:
        /*0018*/ 	.byte	0x04, 0x11
        /*001a*/ 	.short	(.L_5 - .L_4)
	.align		4
.L_4:
        /*001c*/ 	.word	index@($__internal_1_$__cuda_sm20_sqrt_rn_f32_slowpath)
        /*0020*/ 	.word	0x00000400


	//----- nvinfo : EIATTR_FRAME_SIZE
	.align		4
.L_5:
        /*0024*/ 	.byte	0x04, 0x11
        /*0026*/ 	.short	(.L_7 - .L_6)
	.align		4
.L_6:
        /*0028*/ 	.word	index@($__internal_0_$__cuda_sm20_rcp_rn_f32_slowpath)
        /*002c*/ 	.word	0x00000400


	//----- nvinfo : EIATTR_FRAME_SIZE
	.align		4
.L_7:
        /*0030*/ 	.byte	0x04, 0x11
        /*0032*/ 	.short	(.L_9 - .L_8)
	.align		4
.L_8:
        /*0034*/ 	.word	index@(NNLS_MGS_GR_512)
        /*0038*/ 	.word	0x00000400


	//----- nvinfo : EIATTR_MIN_STACK_SIZE
	.align		4
.L_9:
        /*003c*/ 	.byte	0x04, 0x12
        /*003e*/ 	.short	(.L_11 - .L_10)
	.align		4
.L_10:
        /*0040*/ 	.word	index@(NNLS_MGS_GR_512)
        /*0044*/ 	.word	0x00000400
.L_11:


//--------------------- .nv.compat                --------------------------
	.section	.nv.compat,"",@"SHT_CUDA_COMPAT_INFO"
	.align	4
        /*0000*/ 	.byte	0x02, 0x09, 0x00, 0x00, 0x02, 0x02, 0x01, 0x00, 0x02, 0x05, 0x05, 0x00, 0x03, 0x07, 0x01, 0x01
        /*0010*/ 	.byte	0x02, 0x03, 0x00, 0x00, 0x02, 0x06, 0x01, 0x00, 0x04, 0x0b, 0x08, 0x00, 0x01, 0x00, 0x00, 0x00
        /*0020*/ 	.byte	0x00, 0x00, 0x00, 0x00


//--------------------- .nv.info.NNLS_MGS_GR_512  --------------------------
	.section	.nv.info.NNLS_MGS_GR_512,"",@"SHT_CUDA_INFO"
	.sectionflags	@""
	.align	4


	//----- nvinfo : EIATTR_CUDA_API_VERSION
	.align		4
        /*0000*/ 	.byte	0x04, 0x37
        /*0002*/ 	.short	(.L_13 - .L_12)
.L_12:
        /*0004*/ 	.word	0x00000082


	//----- nvinfo : EIATTR_KPARAM_INFO
	.align		4
.L_13:
        /*0008*/ 	.byte	0x04, 0x17
        /*000a*/ 	.short	(.L_15 - .L_14)
.L_14:
        /*000c*/ 	.word	0x00000000
        /*0010*/ 	.short	0x0006
        /*0012*/ 	.short	0x0030
        /*0014*/ 	.byte	0x00, 0xf5, 0x21, 0x00


	//----- nvinfo : EIATTR_KPARAM_INFO
	.align		4
.L_15:
        /*0018*/ 	.byte	0x04, 0x17
        /*001a*/ 	.short	(.L_17 - .L_16)
.L_16:
        /*001c*/ 	.word	0x00000000
        /*0020*/ 	.short	0x0005
        /*0022*/ 	.short	0x0028
        /*0024*/ 	.byte	0x00, 0xf5, 0x21, 0x00


	//----- nvinfo : EIATTR_KPARAM_INFO
	.align		4
.L_17:
        /*0028*/ 	.byte	0x04, 0x17
        /*002a*/ 	.short	(.L_19 - .L_18)
.L_18:
        /*002c*/ 	.word	0x00000000
        /*0030*/ 	.short	0x0004
        /*0032*/ 	.short	0x0020
        /*0034*/ 	.byte	0x00, 0xf5, 0x21, 0x00


	//----- nvinfo : EIATTR_KPARAM_INFO
	.align		4
.L_19:
        /*0038*/ 	.byte	0x04, 0x17
        /*003a*/ 	.short	(.L_21 - .L_20)
.L_20:
        /*003c*/ 	.word	0x00000000
        /*0040*/ 	.short	0x0003
        /*0042*/ 	.short	0x0018
        /*0044*/ 	.byte	0x00, 0xf5, 0x21, 0x00


	//----- nvinfo : EIATTR_KPARAM_INFO
	.align		4
.L_21:
        /*0048*/ 	.byte	0x04, 0x17
        /*004a*/ 	.short	(.L_23 - .L_22)
.L_22:
        /*004c*/ 	.word	0x00000000
        /*0050*/ 	.short	0x0002
        /*0052*/ 	.short	0x0010
        /*0054*/ 	.byte	0x00, 0xf5, 0x21, 0x00


	//----- nvinfo : EIATTR_KPARAM_INFO
	.align		4
.L_23:
        /*0058*/ 	.byte	0x04, 0x17
        /*005a*/ 	.short	(.L_25 - .L_24)
.L_24:
        /*005c*/ 	.word	0x00000000
        /*0060*/ 	.short	0x0001
        /*0062*/ 	.short	0x0008
        /*0064*/ 	.byte	0x00, 0xf5, 0x21, 0x00


	//----- nvinfo : EIATTR_KPARAM_INFO
	.align		4
.L_25:
        /*0068*/ 	.byte	0x04, 0x17
        /*006a*/ 	.short	(.L_27 - .L_26)
.L_26:
        /*006c*/ 	.word	0x00000000
        /*0070*/ 	.short	0x0000
        /*0072*/ 	.short	0x0000
        /*0074*/ 	.byte	0x00, 0xf5, 0x21, 0x00


	//----- nvinfo : EIATTR_SPARSE_MMA_MASK
	.align		4
.L_27:
        /*0078*/ 	.byte	0x03, 0x50
        /*007a*/ 	.short	0x0000


	//----- nvinfo : EIATTR_MAXREG_COUNT
	.align		4
        /*007c*/ 	.byte	0x03, 0x1b
        /*007e*/ 	.short	0x00ff


	//----- nvinfo : EIATTR_NUM_BARRIERS
	.align		4
        /*0080*/ 	.byte	0x02, 0x4c
        /*0082*/ 	.byte	0x01
	.zero		1


	//----- nvinfo : EIATTR_MERCURY_ISA_VERSION
	.align		4
        /*0084*/ 	.byte	0x03, 0x5f
        /*0086*/ 	.short	0x0101


	//----- nvinfo : EIATTR_UNUSED_LOAD_BYTE_OFFSET
	.align		4
        /*0088*/ 	.byte	0x04, 0x44
        /*008a*/ 	.short	(.L_29 - .L_28)


	//   ....[0]....
.L_28:
        /*008c*/ 	.word	0x000039f0
        /*0090*/ 	.word	0x0000fff0


	//   ....[1]....
        /*0094*/ 	.word	0x00003a60
        /*0098*/ 	.word	0x0000fff0


	//   ....[2]....
        /*009c*/ 	.word	0x000056d0
        /*00a0*/ 	.word	0x00000fff


	//----- nvinfo : EIATTR_VRC_CTA_INIT_COUNT
	.align		4
.L_29:
        /*00a4*/ 	.byte	0x02, 0x4a
	.zero		1
	.zero		1


	//----- nvinfo : EIATTR_EXIT_INSTR_OFFSETS
	.align		4
        /*00a8*/ 	.byte	0x04, 0x1c
        /*00aa*/ 	.short	(.L_31 - .L_30)


	//   ....[0]....
.L_30:
        /*00ac*/ 	.word	0x00005750


	//----- nvinfo : EIATTR_CRS_STACK_SIZE
	.align		4
.L_31:
        /*00b0*/ 	.byte	0x04, 0x1e
        /*00b2*/ 	.short	(.L_33 - .L_32)
.L_32:
        /*00b4*/ 	.word	0x00000000


	//----- nvinfo : EIATTR_CBANK_PARAM_SIZE
	.align		4
.L_33:
        /*00b8*/ 	.byte	0x03, 0x19
        /*00ba*/ 	.short	0x0038


	//----- nvinfo : EIATTR_PARAM_CBANK
	.align		4
        /*00bc*/ 	.byte	0x04, 0x0a
        /*00be*/ 	.short	(.L_35 - .L_34)
	.align		4
.L_34:
        /*00c0*/ 	.word	index@(.nv.constant0.NNLS_MGS_GR_512)
        /*00c4*/ 	.short	0x0380
        /*00c6*/ 	.short	0x0038


	//----- nvinfo : EIATTR_SW_WAR
	.align		4
.L_35:
        /*00c8*/ 	.byte	0x04, 0x36
        /*00ca*/ 	.short	(.L_37 - .L_36)
.L_36:
        /*00cc*/ 	.word	0x00000008
.L_37:


//--------------------- .nv.callgraph             --------------------------
	.section	.nv.callgraph,"",@"SHT_CUDA_CALLGRAPH"
	.align	4
	.sectionentsize	8
	.align		4
        /*0000*/ 	.word	0x00000000
	.align		4
        /*0004*/ 	.word	0xffffffff
	.align		4
        /*0008*/ 	.word	0x00000000
	.align		4
        /*000c*/ 	.word	0xfffffffe
	.align		4
        /*0010*/ 	.word	0x00000000
	.align		4
        /*0014*/ 	.word	0xfffffffd
	.align		4
        /*0018*/ 	.word	0x00000000
	.align		4
        /*001c*/ 	.word	0xfffffffc


//--------------------- .text.NNLS_MGS_GR_512     --------------------------
	.section	.text.NNLS_MGS_GR_512,"ax",@progbits
	.align	128
        .global         NNLS_MGS_GR_512
        .type           NNLS_MGS_GR_512,@function
        .size           NNLS_MGS_GR_512,(.L_x_87 - NNLS_MGS_GR_512)
        .other          NNLS_MGS_GR_512,@"STO_CUDA_ENTRY STV_DEFAULT"
NNLS_MGS_GR_512:
.text.NNLS_MGS_GR_512:
[----:B------:R-:W0:Y:S01]  /*0000*/  LDC R1, c[0x0][0x37c] ;  /* 0x0000df00ff017b82 */ /* 0x000e220000000800 */
[----:B------:R-:W1:Y:S07]  /*0010*/  S2R R25, SR_TID.X ;  /* 0x0000000000197919 */ /* 0x000e6e0000002100 */
[----:B------:R-:W-:Y:S01]  /*0020*/  S2UR UR5, SR_CTAID.Y ;  /* 0x00000000000579c3 */ /* 0x000fe20000002600 */
[----:B------:R-:W-:Y:S01]  /*0030*/  CS2R R8, SRZ ;  /* 0x0000000000087805 */ /* 0x000fe2000001ff00 */
[----:B------:R-:W-:Y:S01]  /*0040*/  IMAD.MOV.U32 R11, RZ, RZ, RZ ;  /* 0x000000ffff0b7224 */ /* 0x000fe200078e00ff */
[----:B------:R-:W2:Y:S01]  /*0050*/  LDCU.64 UR16, c[0x0][0x358] ;  /* 0x00006b00ff1077ac */ /* 0x000ea20008000a00 */
[----:B0-----:R-:W-:-:S04]  /*0060*/  VIADD R1, R1, 0xfffffc00 ;  /* 0xfffffc0001017836 */ /* 0x001fc80000000000 */
[----:B------:R-:W0:Y:S08]  /*0070*/  S2UR UR4, SR_CTAID.X ;  /* 0x00000000000479c3 */ /* 0x000e300000002500 */
[----:B------:R-:W3:Y:S08]  /*0080*/  S2UR UR11, SR_CgaCtaId ;  /* 0x00000000000b79c3 */ /* 0x000ef00000008800 */
[----:B------:R-:W4:Y:S01]  /*0090*/  LDC.64 R2, c[0x0][0x398] ;  /* 0x0000e600ff027b82 */ /* 0x000f220000000a00 */
[----:B-1----:R-:W-:Y:S01]  /*00a0*/  ISETP.NE.AND P0, PT, R25, RZ, PT ;  /* 0x000000ff1900720c */ /* 0x002fe20003f05270 */
[----:B0-----:R-:W-:-:S03]  /*00b0*/  UIADD3 UR5, UPT, UPT, UR5, UR4, URZ ;  /* 0x0000000405057290 */ /* 0x001fc6000fffe0ff */
[----:B------:R-:W-:-:S03]  /*00c0*/  UMOV UR4, 0x400 ;  /* 0x0000040000047882 */ /* 0x000fc60000000000 */
[----:B------:R-:W-:Y:S01]  /*00d0*/  IMAD.U32 R10, RZ, RZ, UR5 ;  /* 0x00000005ff0a7e24 */ /* 0x000fe2000f8e00ff */
[----:B---3--:R-:W-:Y:S01]  /*00e0*/  ULEA UR21, UR11, UR4, 0x18 ;  /* 0x000000040b157291 */ /* 0x008fe2000f8ec0ff */
[----:B------:R-:W-:-:S04]  /*00f0*/  IMAD.U32 R0, RZ, RZ, UR5 ;  /* 0x00000005ff007e24 */ /* 0x000fc8000f8e00ff */
[----:B------:R-:W-:-:S04]  /*0100*/  IMAD R5, R0, 0x100, R25 ;  /* 0x0000010000057824 */ /* 0x000fc800078e0219 */
[----:B------:R0:W-:Y:S01]  /*0110*/  @!P0 STS.128 [UR21+0x1000], R8 ;  /* 0x00100008ff008988 */ /* 0x0001e20008000c15 */
[----:B----4-:R-:W-:Y:S01]  /*0120*/  IMAD.WIDE.U32 R2, R5, 0x4, R2 ;  /* 0x0000000405027825 */ /* 0x010fe200078e0002 */
[----:B------:R-:W-:Y:S06]  /*0130*/  BAR.SYNC.DEFER_BLOCKING 0x0 ;  /* 0x0000000000007b1d */ /* 0x000fec0000010000 */
[----:B--2---:R-:W2:Y:S01]  /*0140*/  LDG.E R2, desc[UR16][R2.64] ;  /* 0x0000001002027981 */ /* 0x004ea2000c1e1900 */
[----:B------:R-:W-:Y:S01]  /*0150*/  UIADD3 UR6, UPT, UPT, UR4, 0x800, URZ ;  /* 0x0000080004067890 */ /* 0x000fe2000fffe0ff */
[----:B------:R-:W-:Y:S01]  /*0160*/  R2UR UR20, R1 ;  /* 0x00000000011472ca */ /* 0x000fe200000e0000 */
[----:B------:R-:W1:Y:S01]  /*0170*/  LDCU UR15, c[0x0][0x360] ;  /* 0x00006c00ff0f77ac */ /* 0x000e620008000800 */
[----:B------:R-:W-:Y:S01]  /*0180*/  IMAD.U32 R22, RZ, RZ, UR5 ;  /* 0x00000005ff167e24 */ /* 0x000fe2000f8e00ff */
[C---:B------:R-:W-:Y:S01]  /*0190*/  LEA R19, R25.reuse, UR21, 0x2 ;  /* 0x0000001519137c11 */ /* 0x040fe2000f8e10ff */
[----:B------:R-:W-:Y:S01]  /*01a0*/  IMAD.MOV.U32 R15, RZ, RZ, 0x1 ;  /* 0x00000001ff0f7424 */ /* 0x000fe200078e00ff */
[----:B------:R-:W-:Y:S01]  /*01b0*/  ULEA UR6, UR11, UR6, 0x18 ;  /* 0x000000060b067291 */ /* 0x000fe2000f8ec0ff */
[----:B------:R-:W-:Y:S01]  /*01c0*/  IMAD R22, R22, 0xff00, R5 ;  /* 0x0000ff0016167824 */ /* 0x000fe200078e0205 */
[----:B------:R-:W-:Y:S01]  /*01d0*/  UIADD3 UR7, UPT, UPT, UR4, 0x400, URZ ;  /* 0x0000040004077890 */ /* 0x000fe2000fffe0ff */
[----:B------:R-:W-:Y:S01]  /*01e0*/  IMAD.MOV.U32 R21, RZ, RZ, RZ ;  /* 0x000000ffff157224 */ /* 0x000fe200078e00ff */
[----:B------:R-:W-:Y:S01]  /*01f0*/  UIADD3 UR8, UPT, UPT, UR4, 0xc00, URZ ;  /* 0x00000c0004087890 */ /* 0x000fe2000fffe0ff */
[C---:B------:R-:W-:Y:S01]  /*0200*/  VIADD R20, R25.reuse, 0x1 ;  /* 0x0000000119147836 */ /* 0x040fe20000000000 */
[----:B------:R-:W-:Y:S01]  /*0210*/  LEA R23, R25, UR6, 0x2 ;  /* 0x0000000619177c11 */ /* 0x000fe2000f8e10ff */
[----:B------:R-:W-:-:S02]  /*0220*/  ULEA UR4, UR11, UR7, 0x18 ;  /* 0x000000070b047291 */ /* 0x000fc4000f8ec0ff */
[----:B------:R-:W-:-:S04]  /*0230*/  ULEA UR11, UR11, UR8, 0x18 ;  /* 0x000000080b0b7291 */ /* 0x000fc8000f8ec0ff */
[C---:B------:R-:W-:Y:S01]  /*0240*/  LEA R18, R25.reuse, UR4, 0x2 ;  /* 0x0000000419127c11 */ /* 0x040fe2000f8e10ff */
[----:B-1----:R-:W-:Y:S01]  /*0250*/  UIADD3 UR10, UPT, UPT, UR15, 0x7, URZ ;  /* 0x000000070f0a7890 */ /* 0x002fe2000fffe0ff */
[----:B------:R-:W-:Y:S01]  /*0260*/  LEA R17, R25, UR11, 0x2 ;  /* 0x0000000b19117c11 */ /* 0x000fe2000f8e10ff */
[----:B------:R-:W-:Y:S02]  /*0270*/  UIADD3 UR13, UPT, UPT, UR15, 0xf, URZ ;  /* 0x0000000f0f0d7890 */ /* 0x000fe4000fffe0ff */
[----:B------:R-:W-:Y:S02]  /*0280*/  UIADD3 UR9, UPT, UPT, UR15, -0x1, URZ ;  /* 0xffffffff0f097890 */ /* 0x000fe4000fffe0ff */
[----:B------:R-:W-:Y:S02]  /*0290*/  ULOP3.LUT UR12, UR10, 0x7, URZ, 0xc0, !UPT ;  /* 0x000000070a0c7892 */ /* 0x000fe4000f8ec0ff */
[----:B------:R-:W-:Y:S02]  /*02a0*/  ULOP3.LUT UR14, UR13, 0xf, URZ, 0xc0, !UPT ;  /* 0x0000000f0d0e7892 */ /* 0x000fe4000f8ec0ff */
[----:B------:R-:W-:-:S02]  /*02b0*/  ULOP3.LUT UR6, UR10, 0x3, URZ, 0xc0, !UPT ;  /* 0x000000030a067892 */ /* 0x000fc4000f8ec0ff */
[----:B------:R-:W-:Y:S02]  /*02c0*/  ULOP3.LUT UR19, UR9, 0xf, URZ, 0xc0, !UPT ;  /* 0x0000000f09137892 */ /* 0x000fe4000f8ec0ff */
[----:B------:R-:W-:Y:S02]  /*02d0*/  ULOP3.LUT UR7, UR9, 0xfffffff0, URZ, 0xc0, !UPT ;  /* 0xfffffff009077892 */ /* 0x000fe4000f8ec0ff */
[----:B------:R-:W-:Y:S02]  /*02e0*/  UIADD3 UR18, UPT, UPT, UR15, -0x2, URZ ;  /* 0xfffffffe0f127890 */ /* 0x000fe4000fffe0ff */
[----:B------:R-:W-:Y:S02]  /*02f0*/  ULOP3.LUT UR8, UR13, 0x7, URZ, 0xc0, !UPT ;  /* 0x000000070d087892 */ /* 0x000fe4000f8ec0ff */
[----:B------:R-:W-:Y:S02]  /*0300*/  UIADD3 UR9, UPT, UPT, UR12, -0x1, URZ ;  /* 0xffffffff0c097890 */ /* 0x000fe4000fffe0ff */
[----:B------:R-:W-:Y:S01]  /*0310*/  UIADD3 UR10, UPT, UPT, UR14, -0x1, URZ ;  /* 0xffffffff0e0a7890 */ /* 0x000fe2000fffe0ff */
[----:B--2---:R0:W-:Y:S11]  /*0320*/  STS [R23], R2 ;  /* 0x0000000217007388 */ /* 0x0041f60000000800 */
.L_x_67:
[----:B0-----:R-:W0:Y:S01]  /*0330*/  LDC.64 R2, c[0x0][0x380] ;  /* 0x0000e000ff027b82 */ /* 0x001e220000000a00 */
[----:B------:R-:W-:Y:S01]  /*0340*/  IMAD.U32 R4, RZ, RZ, UR5 ;  /* 0x00000005ff047e24 */ /* 0x000fe2000f8e00ff */
[----:B------:R-:W-:Y:S01]  /*0350*/  UMOV UR4, URZ ;  /* 0x000000ff00047c82 */ /* 0x000fe20008000000 */
[--C-:B------:R-:W-:Y:S02]  /*0360*/  IMAD.MOV R0, RZ, RZ, -R25.reuse ;  /* 0x000000ffff007224 */ /* 0x100fe400078e0a19 */
[----:B------:R-:W-:-:S07]  /*0370*/  IMAD R5, R4, 0x10000, R25 ;  /* 0x0001000004057824 */ /* 0x000fce00078e0219 */
.L_x_0:
[----:B------:R-:W-:Y:S01]  /*0380*/  BAR.SYNC.DEFER_BLOCKING 0x0 ;  /* 0x0000000000007b1d */ /* 0x000fe20000010000 */
[----:B01----:R-:W-:-:S06]  /*0390*/  IMAD.WIDE.U32 R6, R5, 0x4, R2 ;  /* 0x0000000405067825 */ /* 0x003fcc00078e0002 */
[----:B------:R-:W2:Y:S01]  /*03a0*/  LDG.E R6, desc[UR16][R6.64] ;  /* 0x0000001006067981 */ /* 0x000ea2000c1e1900 */
[----:B------:R-:W-:Y:S01]  /*03b0*/  BAR.SYNC.DEFER_BLOCKING 0x0 ;  /* 0x0000000000007b1d */ /* 0x000fe20000010000 */
[C---:B------:R-:W-:Y:S01]  /*03c0*/  ISETP.GT.U32.AND P1, PT, R25.reuse, 0x7f, PT ;  /* 0x0000007f1900780c */ /* 0x040fe20003f24070 */
[----:B------:R-:W-:Y:S01]  /*03d0*/  UIADD3 UR4, UPT, UPT, UR4, 0x1, URZ ;  /* 0x0000000104047890 */ /* 0x000fe2000fffe0ff */
[----:B------:R-:W-:Y:S01]  /*03e0*/  ISETP.GT.U32.AND P0, PT, R25, 0x3f, PT ;  /* 0x0000003f1900780c */ /* 0x000fe20003f04070 */
[----:B------:R-:W-:Y:S01]  /*03f0*/  VIADD R5, R5, 0x100 ;  /* 0x0000010005057836 */ /* 0x000fe20000000000 */
[----:B------:R-:W-:Y:S01]  /*0400*/  ISETP.NE.AND P2, PT, R25, RZ, PT ;  /* 0x000000ff1900720c */ /* 0x000fe20003f45270 */
[----:B------:R-:W-:Y:S01]  /*0410*/  UISETP.NE.AND UP0, UPT, UR4, 0x100, UPT ;  /* 0x000001000400788c */ /* 0x000fe2000bf05270 */
[----:B--2---:R-:W-:-:S05]  /*0420*/  FMUL R4, R21, R6 ;  /* 0x0000000615047220 */ /* 0x004fca0000400000 */
[----:B------:R-:W-:Y:S01]  /*0430*/  STS [R19], R4 ;  /* 0x0000000413007388 */ /* 0x000fe20000000800 */
[----:B------:R-:W-:Y:S06]  /*0440*/  BAR.SYNC.DEFER_BLOCKING 0x0 ;  /* 0x0000000000007b1d */ /* 0x000fec0000010000 */
[----:B------:R-:W-:Y:S04]  /*0450*/  @!P1 LDS R8, [R19] ;  /* 0x0000000013089984 */ /* 0x000fe80000000800 */
[----:B------:R-:W0:Y:S02]  /*0460*/  @!P1 LDS R9, [R19+0x200] ;  /* 0x0002000013099984 */ /* 0x000e240000000800 */
[----:B0-----:R-:W-:-:S02]  /*0470*/  @!P1 FADD R8, R8, R9 ;  /* 0x0000000908089221 */ /* 0x001fc40000000000 */
[----:B------:R-:W0:Y:S03]  /*0480*/  @!P2 S2R R9, SR_CgaCtaId ;  /* 0x000000000009a919 */ /* 0x000e260000008800 */
[----:B------:R-:W-:Y:S01]  /*0490*/  @!P1 STS [R19], R8 ;  /* 0x0000000813009388 */ /* 0x000fe20000000800 */
[----:B------:R-:W-:Y:S01]  /*04a0*/  BAR.SYNC.DEFER_BLOCKING 0x0 ;  /* 0x0000000000007b1d */ /* 0x000fe20000010000 */
[----:B------:R-:W-:-:S05]  /*04b0*/  ISETP.GT.U32.AND P1, PT, R25, 0x1f, PT ;  /* 0x0000001f1900780c */ /* 0x000fca0003f24070 */
[----:B------:R-:W-:Y:S04]  /*04c0*/  @!P0 LDS R6, [R19] ;  /* 0x0000000013068984 */ /* 0x000fe80000000800 */
[----:B------:R-:W1:Y:S02]  /*04d0*/  @!P0 LDS R7, [R19+0x100] ;  /* 0x0001000013078984 */ /* 0x000e640000000800 */
[----:B-1----:R-:W-:-:S05]  /*04e0*/  @!P0 FADD R6, R6, R7 ;  /* 0x0000000706068221 */ /* 0x002fca0000000000 */
        /* <DEDUP_REMOVED lines=18> */
[----:B------:R1:W-:Y:S01]  /*0610*/  @!P1 STS [R19], R6 ;  /* 0x0000000613009388 */ /* 0x0003e20000000800 */
[----:B------:R-:W-:Y:S01]  /*0620*/  BAR.SYNC.DEFER_BLOCKING 0x0 ;  /* 0x0000000000007b1d */ /* 0x000fe20000010000 */
[----:B------:R-:W-:Y:S02]  /*0630*/  ISETP.GT.U32.AND P1, PT, R25, 0x1, PT ;  /* 0x000000011900780c */ /* 0x000fe40003f24070 */
[----:B-1----:R-:W-:-:S04]  /*0640*/  @!P2 MOV R6, 0x400 ;  /* 0x000004000006a802 */ /* 0x002fc80000000f00 */
[----:B0-----:R-:W-:Y:S01]  /*0650*/  @!P2 LEA R9, R9, R6, 0x18 ;  /* 0x000000060909a211 */ /* 0x001fe200078ec0ff */
[----:B------:R-:W-:Y:S04]  /*0660*/  @!P0 LDS R4, [R19] ;  /* 0x0000000013048984 */ /* 0x000fe80000000800 */
[----:B------:R-:W0:Y:S02]  /*0670*/  @!P0 LDS R7, [R19+0x10] ;  /* 0x0000100013078984 */ /* 0x000e240000000800 */
[----:B0-----:R-:W-:-:S05]  /*0680*/  @!P0 FADD R4, R4, R7 ;  /* 0x0000000704048221 */ /* 0x001fca0000000000 */
[----:B------:R-:W-:Y:S01]  /*0690*/  @!P0 STS [R19], R4 ;  /* 0x0000000413008388 */ /* 0x000fe20000000800 */
[----:B------:R-:W-:Y:S01]  /*06a0*/  BAR.SYNC.DEFER_BLOCKING 0x0 ;  /* 0x0000000000007b1d */ /* 0x000fe20000010000 */
[C---:B------:R-:W-:Y:S01]  /*06b0*/  ISETP.NE.AND P0, PT, R0.reuse, RZ, PT ;  /* 0x000000ff0000720c */ /* 0x040fe20003f05270 */
[----:B------:R-:W-:-:S12]  /*06c0*/  VIADD R0, R0, 0x1 ;  /* 0x0000000100007836 */ /* 0x000fd80000000000 */
[----:B------:R-:W0:Y:S01]  /*06d0*/  @!P0 S2R R11, SR_CgaCtaId ;  /* 0x00000000000b8919 */ /* 0x000e220000008800 */
[----:B------:R-:W-:Y:S01]  /*06e0*/  @!P0 MOV R6, 0x400 ;  /* 0x0000040000068802 */ /* 0x000fe20000000f00 */
[----:B------:R-:W-:Y:S04]  /*06f0*/  @!P1 LDS R7, [R19] ;  /* 0x0000000013079984 */ /* 0x000fe80000000800 */
[----:B------:R-:W1:Y:S01]  /*0700*/  @!P1 LDS R8, [R19+0x8] ;  /* 0x0000080013089984 */ /* 0x000e620000000800 */
[----:B0-----:R-:W-:Y:S01]  /*0710*/  @!P0 LEA R6, R11, R6, 0x18 ;  /* 0x000000060b068211 */ /* 0x001fe200078ec0ff */
[----:B-1----:R-:W-:-:S05]  /*0720*/  @!P1 FADD R8, R7, R8 ;  /* 0x0000000807089221 */ /* 0x002fca0000000000 */
[----:B------:R-:W-:Y:S01]  /*0730*/  @!P1 STS [R19], R8 ;  /* 0x0000000813009388 */ /* 0x000fe20000000800 */
[----:B------:R-:W-:Y:S06]  /*0740*/  BAR.SYNC.DEFER_BLOCKING 0x0 ;  /* 0x0000000000007b1d */ /* 0x000fec0000010000 */
[----:B------:R-:W-:Y:S04]  /*0750*/  @!P2 LDS R7, [R9+0x4] ;  /* 0x000004000907a984 */ /* 0x000fe80000000800 */
[----:B------:R-:W0:Y:S02]  /*0760*/  @!P2 LDS R4, [R19] ;  /* 0x000000001304a984 */ /* 0x000e240000000800 */
[----:B0-----:R-:W-:-:S05]  /*0770*/  @!P2 FADD R4, R4, R7 ;  /* 0x000000070404a221 */ /* 0x001fca0000000000 */
[----:B------:R-:W-:Y:S01]  /*0780*/  @!P2 STS [R19], R4 ;  /* 0x000000041300a388 */ /* 0x000fe20000000800 */
[----:B------:R-:W-:Y:S06]  /*0790*/  BAR.SYNC.DEFER_BLOCKING 0x0 ;  /* 0x0000000000007b1d */ /* 0x000fec0000010000 */
[----:B------:R-:W-:Y:S04]  /*07a0*/  @!P0 LDS R6, [R6] ;  /* 0x0000000006068984 */ /* 0x000fe80000000800 */
[----:B------:R-:W0:Y:S02]  /*07b0*/  @!P0 LDS R7, [R23] ;  /* 0x0000000017078984 */ /* 0x000e240000000800 */
[----:B0-----:R-:W-:-:S05]  /*07c0*/  @!P0 FADD R7, -R6, R7 ;  /* 0x0000000706078221 */ /* 0x001fca0000000100 */
[----:B------:R1:W-:Y:S01]  /*07d0*/  @!P0 STS [R18], R7 ;  /* 0x0000000712008388 */ /* 0x0003e20000000800 */
[----:B------:R-:W-:Y:S05]  /*07e0*/  BRA.U UP0, `(.L_x_0) ;  /* 0xfffffff900e47547 */ /* 0x000fea000b83ffff */
[----:B------:R-:W0:Y:S01]  /*07f0*/  S2UR UR11, SR_CgaCtaId ;  /* 0x00000000000b79c3 */ /* 0x000e220000008800 */
[----:B------:R-:W-:Y:S01]  /*0800*/  UMOV UR4, 0x400 ;  /* 0x0000040000047882 */ /* 0x000fe20000000000 */
[----:B------:R-:W-:-:S06]  /*0810*/  IMAD.MOV.U32 R2, RZ, RZ, RZ ;  /* 0x000000ffff027224 */ /* 0x000fcc00078e00ff */
[----:B------:R-:W2:Y:S01]  /*0820*/  LDC.64 R4, c[0x0][0x388] ;  /* 0x0000e200ff047b82 */ /* 0x000ea20000000a00 */
[----:B0-----:R-:W-:-:S06]  /*0830*/  ULEA UR4, UR11, UR4, 0x18 ;  /* 0x000000040b047291 */ /* 0x001fcc000f8ec0ff */
[----:B------:R-:W-:-:S07]  /*0840*/  IMAD.U32 R0, RZ, RZ, UR4 ;  /* 0x00000004ff007e24 */ /* 0x000fce000f8e00ff */
.L_x_1:
[----:B------:R-:W-:Y:S01]  /*0850*/  BAR.SYNC.DEFER_BLOCKING 0x0 ;  /* 0x0000000000007b1d */ /* 0x000fe20000010000 */
[----:B-1----:R-:W-:-:S04]  /*0860*/  IMAD R7, R2, 0x100, R22 ;  /* 0x0000010002077824 */ /* 0x002fc800078e0216 */
[----:B--2---:R-:W-:-:S06]  /*0870*/  IMAD.WIDE.U32 R6, R7, 0x4, R4 ;  /* 0x0000000407067825 */ /* 0x004fcc00078e0004 */
[----:B------:R0:W2:Y:S01]  /*0880*/  LDG.E R6, desc[UR16][R6.64] ;  /* 0x0000001006067981 */ /* 0x0000a2000c1e1900 */
[C---:B------:R-:W-:Y:S02]  /*0890*/  ISETP.GT.U32.AND P0, PT, R25.reuse, 0x7f, PT ;  /* 0x0000007f1900780c */ /* 0x040fe40003f04070 */
[C---:B------:R-:W-:Y:S01]  /*08a0*/  ISETP.GT.U32.AND P1, PT, R25.reuse, 0x3f, PT ;  /* 0x0000003f1900780c */ /* 0x040fe20003f24070 */
[----:B------:R-:W2:Y:S01]  /*08b0*/  LDS R3, [R18] ;  /* 0x0000000012037984 */ /* 0x000ea20000000800 */
[----:B------:R-:W-:Y:S01]  /*08c0*/  BAR.SYNC.DEFER_BLOCKING 0x0 ;  /* 0x0000000000007b1d */ /* 0x000fe20000010000 */
[C---:B------:R-:W-:Y:S02]  /*08d0*/  ISETP.GT.U32.AND P2, PT, R25.reuse, 0x7, PT ;  /* 0x000000071900780c */ /* 0x040fe40003f44070 */
[C---:B------:R-:W-:Y:S02]  /*08e0*/  ISETP.GT.U32.AND P3, PT, R25.reuse, 0x3, PT ;  /* 0x000000031900780c */ /* 0x040fe40003f64070 */
[----:B------:R-:W-:-:S02]  /*08f0*/  ISETP.GT.U32.AND P4, PT, R25, 0x1, PT ;  /* 0x000000011900780c */ /* 0x000fc40003f84070 */
[C---:B------:R-:W-:Y:S02]  /*0900*/  ISETP.NE.AND P5, PT, R25.reuse, RZ, PT ;  /* 0x000000ff1900720c */ /* 0x040fe40003fa5270 */
[----:B------:R-:W-:Y:S01]  /*0910*/  ISETP.NE.AND P6, PT, R25, R2, PT ;  /* 0x000000021900720c */ /* 0x000fe20003fc5270 */
[----:B------:R-:W-:-:S10]  /*0920*/  VIADD R2, R2, 0x1 ;  /* 0x0000000102027836 */ /* 0x000fd40000000000 */
[----:B0-----:R-:W0:Y:S01]  /*0930*/  @!P5 S2R R7, SR_CgaCtaId ;  /* 0x000000000007d919 */ /* 0x001e220000008800 */
[----:B--2---:R-:W-:-:S05]  /*0940*/  FMUL R8, R6, R3 ;  /* 0x0000000306087220 */ /* 0x004fca0000400000 */
[----:B------:R-:W-:Y:S01]  /*0950*/  STS [R19], R8 ;  /* 0x0000000813007388 */ /* 0x000fe20000000800 */
[----:B------:R-:W-:Y:S06]  /*0960*/  BAR.SYNC.DEFER_BLOCKING 0x0 ;  /* 0x0000000000007b1d */ /* 0x000fec0000010000 */
[----:B------:R-:W-:Y:S04]  /*0970*/  @!P0 LDS R3, [R19] ;  /* 0x0000000013038984 */ /* 0x000fe80000000800 */
[----:B------:R-:W1:Y:S02]  /*0980*/  @!P0 LDS R10, [R19+0x200] ;  /* 0x00020000130a8984 */ /* 0x000e640000000800 */
[----:B-1----:R-:W-:Y:S01]  /*0990*/  @!P0 FADD R10, R3, R10 ;  /* 0x0000000a030a8221 */ /* 0x002fe20000000000 */
[----:B------:R-:W-:-:S04]  /*09a0*/  P2R R3, PR, RZ, 0x2 ;  /* 0x00000002ff037803 */ /* 0x000fc80000000000 */
        /* <DEDUP_REMOVED lines=13> */
[----:B------:R-:W-:Y:S06]  /*0a80*/  BAR.SYNC.DEFER_BLOCKING 0x0 ;  /* 0x0000000000007b1d */ /* 0x000fec0000010000 */
        /* <DEDUP_REMOVED lines=8> */
[----:B------:R1:W-:Y:S01]  /*0b10*/  @!P2 STS [R19], R6 ;  /* 0x000000061300a388 */ /* 0x0003e20000000800 */
[----:B------:R-:W-:Y:S01]  /*0b20*/  BAR.SYNC.DEFER_BLOCKING 0x0 ;  /* 0x0000000000007b1d */ /* 0x000fe20000010000 */
[----:B-1----:R-:W-:-:S04]  /*0b30*/  @!P5 MOV R6, 0x400 ;  /* 0x000004000006d802 */ /* 0x002fc80000000f00 */
[----:B0-----:R-:W-:Y:S01]  /*0b40*/  @!P5 LEA R0, R7, R6, 0x18 ;  /* 0x000000060700d211 */ /* 0x001fe200078ec0ff */
[----:B------:R-:W-:Y:S04]  /*0b50*/  @!P3 LDS R3, [R19] ;  /* 0x000000001303b984 */ /* 0x000fe80000000800 */
[----:B------:R-:W0:Y:S02]  /*0b60*/  @!P3 LDS R8, [R19+0x10] ;  /* 0x000010001308b984 */ /* 0x000e240000000800 */
[----:B0-----:R-:W-:-:S05]  /*0b70*/  @!P3 FADD R8, R3, R8 ;  /* 0x000000080308b221 */ /* 0x001fca0000000000 */
[----:B------:R-:W-:Y:S01]  /*0b80*/  @!P3 STS [R19], R8 ;  /* 0x000000081300b388 */ /* 0x000fe20000000800 */
[----:B------:R-:W-:Y:S06]  /*0b90*/  BAR.SYNC.DEFER_BLOCKING 0x0 ;  /* 0x0000000000007b1d */ /* 0x000fec0000010000 */
        /* <DEDUP_REMOVED lines=10> */
[----:B------:R-:W0:Y:S02]  /*0c40*/  LDS R6, [R0] ;  /* 0x0000000000067984 */ /* 0x000e240000000800 */
[----:B0-----:R-:W-:Y:S02]  /*0c50*/  FSEL R27, R6, R27, !P6 ;  /* 0x0000001b061b7208 */ /* 0x001fe40007000000 */
[----:B------:R-:W-:-:S13]  /*0c60*/  ISETP.NE.AND P6, PT, R2, 0x100, PT ;  /* 0x000001000200780c */ /* 0x000fda0003fc5270 */
[----:B------:R-:W-:Y:S05]  /*0c70*/  @P6 BRA `(.L_x_1) ;  /* 0xfffffff800f46947 */ /* 0x000fea000383ffff */
[----:B------:R-:W0:Y:S01]  /*0c80*/  F2F.F64.F32 R2, R27 ;  /* 0x0000001b00027310 */ /* 0x000e220000201800 */
[----:B------:R-:W-:Y:S01]  /*0c90*/  BAR.SYNC.DEFER_BLOCKING 0x0 ;  /* 0x0000000000007b1d */ /* 0x000fe20000010000 */
[----:B------:R-:W-:-:S05]  /*0ca0*/  LOP3.LUT P6, R7, R15, 0xff, RZ, 0xc0, !PT ;  /* 0x000000ff0f077812 */ /* 0x000fca00078cc0ff */
[----:B------:R-:W-:Y:S01]  /*0cb0*/  UMOV UR12, 0xd9d7bdbb ;  /* 0xd9d7bdbb000c7882 */ /* 0x000fe20000000000 */
[----:B------:R-:W-:Y:S01]  /*0cc0*/  UMOV UR13, 0x3ddb7cdf ;  /* 0x3ddb7cdf000d7882 */ /* 0x000fe20000000000 */
[----:B------:R-:W1:Y:S01]  /*0cd0*/  S2UR UR11, SR_CgaCtaId ;  /* 0x00000000000b79c3 */ /* 0x000e620000008800 */
[----:B------:R-:W-:-:S05]  /*0ce0*/  UMOV UR4, 0x400 ;  /* 0x0000040000047882 */ /* 0x000fca0000000000 */
[----:B0-----:R-:W-:-:S06]  /*0cf0*/  DSETP.GT.AND P6, PT, R2, UR12, P6 ;  /* 0x0000000c02007e2a */ /* 0x001fcc000b7c4000 */
[----:B------:R-:W-:Y:S02]  /*0d00*/  FSEL R0, RZ, 1, !P6 ;  /* 0x3f800000ff007808 */ /* 0x000fe40007000000 */
[----:B------:R-:W-:-:S03]  /*0d10*/  ISETP.GT.U32.AND P6, PT, R25, 0x7f, PT ;  /* 0x0000007f1900780c */ /* 0x000fc60003fc4070 */
[----:B------:R-:W-:Y:S01]  /*0d20*/  STS [R19], R0 ;  /* 0x0000000013007388 */ /* 0x000fe20000000800 */
[----:B------:R-:W-:Y:S01]  /*0d30*/  BAR.SYNC.DEFER_BLOCKING 0x0 ;  /* 0x0000000000007b1d */ /* 0x000fe20000010000 */
[----:B-1----:R-:W-:-:S08]  /*0d40*/  ULEA UR12, UR11, UR4, 0x18 ;  /* 0x000000040b0c7291 */ /* 0x002fd0000f8ec0ff */
[----:B------:R-:W-:Y:S04]  /*0d50*/  @!P6 LDS R2, [R19] ;  /* 0x000000001302e984 */ /* 0x000fe80000000800 */
[----:B------:R-:W0:Y:S02]  /*0d60*/  @!P6 LDS R3, [R19+0x200] ;  /* 0x000200001303e984 */ /* 0x000e240000000800 */
[----:B0-----:R-:W-:-:S05]  /*0d70*/  @!P6 FADD R2, R2, R3 ;  /* 0x000000030202e221 */ /* 0x001fca0000000000 */
[----:B------:R-:W-:Y:S01]  /*0d80*/  @!P6 STS [R19], R2 ;  /* 0x000000021300e388 */ /* 0x000fe20000000800 */
[----:B------:R-:W-:Y:S01]  /*0d90*/  BAR.SYNC.DEFER_BLOCKING 0x0 ;  /* 0x0000000000007b1d */ /* 0x000fe20000010000 */
[----:B------:R-:W-:-:S13]  /*0da0*/  ISETP.GT.U32.AND P6, PT, R25, 0x3f, PT ;  /* 0x0000003f1900780c */ /* 0x000fda0003fc4070 */
        /* <DEDUP_REMOVED lines=31> */
[----:B------:R-:W0:Y:S02]  /*0fa0*/  @!P5 LDS R0, [UR12+0x4] ;  /* 0x0000040cff00d984 */ /* 0x000e240008000800 */
[----:B0-----:R-:W-:-:S05]  /*0fb0*/  @!P5 FADD R0, R3, R0 ;  /* 0x000000000300d221 */ /* 0x001fca0000000000 */
[----:B------:R-:W-:Y:S01]  /*0fc0*/  @!P5 STS [R19], R0 ;  /* 0x000000001300d388 */ /* 0x000fe20000000800 */
[----:B------:R-:W-:Y:S06]  /*0fd0*/  BAR.SYNC.DEFER_BLOCKING 0x0 ;  /* 0x0000000000007b1d */ /* 0x000fec0000010000 */
[----:B------:R-:W0:Y:S02]  /*0fe0*/  LDS R3, [UR12] ;  /* 0x0000000cff037984 */ /* 0x000e240008000800 */
[----:B0-----:R-:W-:-:S13]  /*0ff0*/  FSETP.NEU.AND P0, PT, R3, RZ, PT ;  /* 0x000000ff0300720b */ /* 0x001fda0003f0d000 */
[----:B------:R-:W-:Y:S05]  /*1000*/  @!P0 BRA `(.L_x_2) ;  /* 0x0000004400a08947 */ /* 0x000fea0003800000 */
[----:B------:R-:W-:Y:S01]  /*1010*/  BAR.SYNC.DEFER_BLOCKING 0x0 ;  /* 0x0000000000007b1d */ /* 0x000fe20000010000 */
[----:B------:R-:W-:Y:S01]  /*1020*/  ISETP.NE.AND P0, PT, R7, RZ, PT ;  /* 0x000000ff0700720c */ /* 0x000fe20003f05270 */
[----:B------:R-:W-:Y:S01]  /*1030*/  UISETP.GE.U32.AND UP0, UPT, UR15, 0x2, UPT ;  /* 0x000000020f00788c */ /* 0x000fe2000bf06070 */
[----:B------:R-:W-:Y:S02]  /*1040*/  IMAD.MOV.U32 R0, RZ, RZ, R6 ;  /* 0x000000ffff007224 */ /* 0x000fe400078e0006 */
[----:B------:R-:W-:Y:S01]  /*1050*/  FSEL R2, R27, -3.40282346638528859812e+38, P0 ;  /* 0xff7fffff1b027808 */ /* 0x000fe20000000000 */
[----:B------:R-:W-:-:S04]  /*1060*/  UMOV UR4, URZ ;  /* 0x000000ff00047c82 */ /* 0x000fc80008000000 */
[----:B------:R0:W-:Y:S01]  /*1070*/  STS [R19], R2 ;  /* 0x0000000213007388 */ /* 0x0001e20000000800 */
[----:B------:R-:W-:Y:S06]  /*1080*/  BAR.SYNC.DEFER_BLOCKING 0x0 ;  /* 0x0000000000007b1d */ /* 0x000fec0000010000 */
[----:B------:R-:W-:Y:S05]  /*1090*/  BRA.U !UP0, `(.L_x_3) ;  /* 0x0000000508d07547 */ /* 0x000fea000b800000 */
[----:B0-----:R-:W0:Y:S01]  /*10a0*/  LDS R2, [UR12] ;  /* 0x0000000cff027984 */ /* 0x001e220008000800 */
[----:B------:R-:W-:Y:S01]  /*10b0*/  UISETP.GE.U32.AND UP0, UPT, UR18, 0x7, UPT ;  /* 0x000000071200788c */ /* 0x000fe2000bf06070 */
[----:B------:R-:W-:Y:S01]  /*10c0*/  UMOV UR4, URZ ;  /* 0x000000ff00047c82 */ /* 0x000fe20008000000 */
[----:B------:R-:W-:-:S07]  /*10d0*/  UMOV UR13, 0x1 ;  /* 0x00000001000d7882 */ /* 0x000fce0000000000 */
[----:B------:R-:W-:Y:S05]  /*10e0*/  BRA.U !UP0, `(.L_x_4) ;  /* 0x0000000108cc7547 */ /* 0x000fea000b800000 */
[----:B------:R-:W-:Y:S01]  /*10f0*/  UIADD3 UR11, UPT, UPT, UR15, -0x1, URZ ;  /* 0xffffffff0f0b7890 */ /* 0x000fe2000fffe0ff */
[----:B------:R-:W-:Y:S01]  /*1100*/  UMOV UR4, URZ ;  /* 0x000000ff00047c82 */ /* 0x000fe20008000000 */
[----:B------:R-:W-:Y:S02]  /*1110*/  UMOV UR13, 0x1 ;  /* 0x00000001000d7882 */ /* 0x000fe40000000000 */
[----:B------:R-:W-:-:S12]  /*1120*/  ULOP3.LUT UR11, UR11, 0xfffffff8, URZ, 0xc0, !UPT ;  /* 0xfffffff80b0b7892 */ /* 0x000fd8000f8ec0ff */
.L_x_5:
[----:B------:R-:W-:-:S05]  /*1130*/  IMAD.U32 R12, RZ, RZ, UR13 ;  /* 0x0000000dff0c7e24 */ /* 0x000fca000f8e00ff */
[----:B------:R-:W-:-:S05]  /*1140*/  LEA R3, R12, UR12, 0x2 ;  /* 0x0000000c0c037c11 */ /* 0x000fca000f8e10ff */
[----:B------:R-:W0:Y:S04]  /*1150*/  LDS R7, [R3] ;  /* 0x0000000003077984 */ /* 0x000e280000000800 */
[----:B------:R-:W1:Y:S04]  /*1160*/  LDS R9, [R3+0x4] ;  /* 0x0000040003097984 */ /* 0x000e680000000800 */
[----:B------:R-:W2:Y:S04]  /*1170*/  LDS R11, [R3+0x8] ;  /* 0x00000800030b7984 */ /* 0x000ea80000000800 */
[----:B------:R-:W3:Y:S04]  /*1180*/  LDS R13, [R3+0xc] ;  /* 0x00000c00030d7984 */ /* 0x000ee80000000800 */
[----:B------:R-:W4:Y:S04]  /*1190*/  LDS R6, [R3+0x10] ;  /* 0x0000100003067984 */ /* 0x000f280000000800 */
[----:B------:R-:W5:Y:S04]  /*11a0*/  LDS R8, [R3+0x14] ;  /* 0x0000140003087984 */ /* 0x000f680000000800 */
[----:B------:R-:W-:Y:S01]  /*11b0*/  LDS R10, [R3+0x1c] ;  /* 0x00001c00030a7984 */ /* 0x000fe20000000800 */
[----:B0-----:R-:W-:-:S04]  /*11c0*/  FSETP.GEU.AND P1, PT, R2, R7, PT ;  /* 0x000000070200720b */ /* 0x001fc80003f2e000 */
[----:B------:R-:W-:Y:S02]  /*11d0*/  FSEL R2, R7, R2, !P1 ;  /* 0x0000000207027208 */ /* 0x000fe40004800000 */
[----:B------:R0:W5:Y:S02]  /*11e0*/  LDS R7, [R3+0x18] ;  /* 0x0000180003077984 */ /* 0x0001640000000800 */
[----:B-1----:R-:W-:-:S04]  /*11f0*/  FSETP.GEU.AND P2, PT, R2, R9, PT ;  /* 0x000000090200720b */ /* 0x002fc80003f4e000 */
[----:B------:R-:W-:Y:S01]  /*1200*/  FSEL R2, R9, R2, !P2 ;  /* 0x0000000209027208 */ /* 0x000fe20005000000 */
[----:B0-----:R-:W-:-:S03]  /*1210*/  VIADD R3, R12, 0x2 ;  /* 0x000000020c037836 */ /* 0x001fc60000000000 */
[----:B--2---:R-:W-:-:S04]  /*1220*/  FSETP.GEU.AND P3, PT, R2, R11, PT ;  /* 0x0000000b0200720b */ /* 0x004fc80003f6e000 */
[----:B------:R-:W-:-:S04]  /*1230*/  FSEL R2, R11, R2, !P3 ;  /* 0x000000020b027208 */ /* 0x000fc80005800000 */
[----:B---3--:R-:W-:-:S04]  /*1240*/  FSETP.GEU.AND P4, PT, R2, R13, PT ;  /* 0x0000000d0200720b */ /* 0x008fc80003f8e000 */
[----:B------:R-:W-:Y:S01]  /*1250*/  FSEL R13, R13, R2, !P4 ;  /* 0x000000020d0d7208 */ /* 0x000fe20006000000 */
[----:B------:R-:W-:Y:S01]  /*1260*/  IMAD.U32 R2, RZ, RZ, UR4 ;  /* 0x00000004ff027e24 */ /* 0x000fe2000f8e00ff */
[----:B------:R-:W-:Y:S02]  /*1270*/  @!P1 I2FP.F32.U32 R2, UR13 ;  /* 0x0000000d00029c45 */ /* 0x000fe40008201000 */
[----:B----4-:R-:W-:-:S04]  /*1280*/  FSETP.GEU.AND P0, PT, R13, R6, PT ;  /* 0x000000060d00720b */ /* 0x010fc80003f0e000 */
[----:B------:R-:W-:Y:S01]  /*1290*/  FSEL R13, R6, R13, !P0 ;  /* 0x0000000d060d7208 */ /* 0x000fe20004000000 */
[----:B------:R-:W-:-:S03]  /*12a0*/  VIADD R6, R12, 0x1 ;  /* 0x000000010c067836 */ /* 0x000fc60000000000 */
[----:B-----5:R-:W-:Y:S02]  /*12b0*/  FSETP.GEU.AND P1, PT, R13, R8, PT ;  /* 0x000000080d00720b */ /* 0x020fe40003f2e000 */
[----:B------:R-:W-:Y:S01]  /*12c0*/  @!P2 I2FP.F32.U32 R2, R6 ;  /* 0x000000060002a245 */ /* 0x000fe20000201000 */
[C---:B------:R-:W-:Y:S01]  /*12d0*/  VIADD R6, R12.reuse, 0x5 ;  /* 0x000000050c067836 */ /* 0x040fe20000000000 */
[----:B------:R-:W-:Y:S01]  /*12e0*/  @!P3 I2FP.F32.U32 R2, R3 ;  /* 0x000000030002b245 */ /* 0x000fe20000201000 */
[----:B------:R-:W-:Y:S01]  /*12f0*/  VIADD R3, R12, 0x3 ;  /* 0x000000030c037836 */ /* 0x000fe20000000000 */
[----:B------:R-:W-:-:S04]  /*1300*/  FSEL R8, R8, R13, !P1 ;  /* 0x0000000d08087208 */ /* 0x000fc80004800000 */
[----:B------:R-:W-:Y:S02]  /*1310*/  FSETP.GEU.AND P2, PT, R8, R7, PT ;  /* 0x000000070800720b */ /* 0x000fe40003f4e000 */
[----:B------:R-:W-:Y:S01]  /*1320*/  @!P4 I2FP.F32.U32 R2, R3 ;  /* 0x000000030002c245 */ /* 0x000fe20000201000 */
[----:B------:R-:W-:Y:S01]  /*1330*/  VIADD R3, R12, 0x4 ;  /* 0x000000040c037836 */ /* 0x000fe20000000000 */
[----:B------:R-:W-:-:S04]  /*1340*/  FSEL R7, R7, R8, !P2 ;  /* 0x0000000807077208 */ /* 0x000fc80005000000 */
[----:B------:R-:W-:Y:S01]  /*1350*/  @!P0 I2FP.F32.U32 R2, R3 ;  /* 0x0000000300028245 */ /* 0x000fe20000201000 */
[C---:B------:R-:W-:Y:S01]  /*1360*/  VIADD R3, R12.reuse, 0x6 ;  /* 0x000000060c037836 */ /* 0x040fe20000000000 */
[----:B------:R-:W-:Y:S01]  /*1370*/  @!P1 I2FP.F32.U32 R2, R6 ;  /* 0x0000000600029245 */ /* 0x000fe20000201000 */
[C---:B------:R-:W-:Y:S01]  /*1380*/  VIADD R6, R12.reuse, 0x7 ;  /* 0x000000070c067836 */ /* 0x040fe20000000000 */
[----:B------:R-:W-:Y:S02]  /*1390*/  FSETP.GEU.AND P3, PT, R7, R10, PT ;  /* 0x0000000a0700720b */ /* 0x000fe40003f6e000 */
[----:B------:R-:W-:Y:S01]  /*13a0*/  @!P2 I2FP.F32.U32 R2, R3 ;  /* 0x000000030002a245 */ /* 0x000fe20000201000 */
[----:B------:R-:W-:Y:S01]  /*13b0*/  VIADD R3, R12, 0x8 ;  /* 0x000000080c037836 */ /* 0x000fe20000000000 */
[----:B------:R-:W-:-:S04]  /*13c0*/  ISETP.NE.AND P0, PT, R6, UR11, PT ;  /* 0x0000000b06007c0c */ /* 0x000fc8000bf05270 */
[----:B------:R-:W-:-:S05]  /*13d0*/  R2UR UR13, R3 ;  /* 0x00000000030d72ca */ /* 0x000fca00000e0000 */
[----:B------:R-:W-:-:S04]  /*13e0*/  @!P3 I2FP.F32.U32 R2, R6 ;  /* 0x000000060002b245 */ /* 0x000fc80000201000 */
[----:B------:R-:W-:Y:S02]  /*13f0*/  R2UR UR4, R2 ;  /* 0x00000000020472ca */ /* 0x000fe400000e0000 */
[----:B------:R-:W-:Y:S01]  /*1400*/  FSEL R2, R10, R7, !P3 ;  /* 0x000000070a027208 */ /* 0x000fe20005800000 */
[----:B------:R-:W-:-:S12]  /*1410*/  @P0 BRA `(.L_x_5) ;  /* 0xfffffffc00440947 */ /* 0x000fd8000383ffff */
.L_x_4:
[----:B------:R-:W-:-:S04]  /*1420*/  UIADD3 UR11, UPT, UPT, UR15, -0x1, URZ ;  /* 0xffffffff0f0b7890 */ /* 0x000fc8000fffe0ff */
[----:B------:R-:W-:-:S09]  /*1430*/  ULOP3.LUT UP0, URZ, UR11, 0x7, URZ, 0xc0, !UPT ;  /* 0x000000070bff7892 */ /* 0x000fd2000f80c0ff */
[----:B------:R-:W-:Y:S05]  /*1440*/  BRA.U !UP0, `(.L_x_3) ;  /* 0x0000000108e47547 */ /* 0x000fea000b800000 */
[----:B------:R-:W-:Y:S02]  /*1450*/  UISETP.GE.U32.AND UP0, UPT, UR9, 0x3, UPT ;  /* 0x000000030900788c */ /* 0x000fe4000bf06070 */
[----:B------:R-:W-:-:S07]  /*1460*/  UISETP.NE.AND UP1, UPT, UR6, URZ, UPT ;  /* 0x000000ff0600728c */ /* 0x000fce000bf25270 */
[----:B------:R-:W-:Y:S05]  /*1470*/  BRA.U !UP0, `(.L_x_6) ;  /* 0x00000001086c7547 */ /* 0x000fea000b800000 */
[----:B------:R-:W-:-:S05]  /*1480*/  IMAD.U32 R10, RZ, RZ, UR13 ;  /* 0x0000000dff0a7e24 */ /* 0x000fca000f8e00ff */
[----:B------:R-:W-:-:S05]  /*1490*/  LEA R3, R10, UR12, 0x2 ;  /* 0x0000000c0a037c11 */ /* 0x000fca000f8e10ff */
[----:B------:R-:W0:Y:S04]  /*14a0*/  LDS R7, [R3] ;  /* 0x0000000003077984 */ /* 0x000e280000000800 */
[----:B------:R-:W1:Y:S04]  /*14b0*/  LDS R9, [R3+0x4] ;  /* 0x0000040003097984 */ /* 0x000e680000000800 */
[----:B------:R-:W2:Y:S04]  /*14c0*/  LDS R11, [R3+0x8] ;  /* 0x00000800030b7984 */ /* 0x000ea80000000800 */
[----:B------:R3:W4:Y:S02]  /*14d0*/  LDS R8, [R3+0xc] ;  /* 0x00000c0003087984 */ /* 0x0007240000000800 */
[----:B---3--:R-:W-:Y:S01]  /*14e0*/  VIADD R3, R10, 0x2 ;  /* 0x000000020a037836 */ /* 0x008fe20000000000 */
[----:B0-----:R-:W-:-:S04]  /*14f0*/  FSETP.GEU.AND P0, PT, R2, R7, PT ;  /* 0x000000070200720b */ /* 0x001fc80003f0e000 */
[----:B------:R-:W-:Y:S01]  /*1500*/  FSEL R2, R7, R2, !P0 ;  /* 0x0000000207027208 */ /* 0x000fe20004000000 */
[----:B------:R-:W-:-:S03]  /*1510*/  VIADD R7, R10, 0x4 ;  /* 0x000000040a077836 */ /* 0x000fc60000000000 */
[----:B-1----:R-:W-:-:S04]  /*1520*/  FSETP.GEU.AND P1, PT, R2, R9, PT ;  /* 0x000000090200720b */ /* 0x002fc80003f2e000 */
[----:B------:R-:W-:Y:S02]  /*1530*/  FSEL R2, R9, R2, !P1 ;  /* 0x0000000209027208 */ /* 0x000fe40004800000 */
[----:B------:R-:W-:Y:S02]  /*1540*/  @!P0 I2FP.F32.U32 R6, UR13 ;  /* 0x0000000d00068c45 */ /* 0x000fe40008201000 */
[----:B--2---:R-:W-:Y:S02]  /*1550*/  FSETP.GEU.AND P2, PT, R2, R11, PT ;  /* 0x0000000b0200720b */ /* 0x004fe40003f4e000 */
[----:B------:R-:W-:Y:S01]  /*1560*/  @!P0 R2UR UR4, R6 ;  /* 0x00000000060482ca */ /* 0x000fe200000e0000 */
[C---:B------:R-:W-:Y:S01]  /*1570*/  VIADD R6, R10.reuse, 0x3 ;  /* 0x000000030a067836 */ /* 0x040fe20000000000 */
[----:B------:R-:W-:Y:S01]  /*1580*/  FSEL R11, R11, R2, !P2 ;  /* 0x000000020b0b7208 */ /* 0x000fe20005000000 */
[----:B------:R-:W-:Y:S01]  /*1590*/  VIADD R2, R10, 0x1 ;  /* 0x000000010a027836 */ /* 0x000fe20000000000 */
[----:B------:R-:W-:-:S02]  /*15a0*/  R2UR UR13, R7 ;  /* 0x00000000070d72ca */ /* 0x000fc400000e0000 */
[----:B----4-:R-:W-:Y:S02]  /*15b0*/  FSETP.GEU.AND P3, PT, R11, R8, PT ;  /* 0x000000080b00720b */ /* 0x010fe40003f6e000 */
[----:B------:R-:W-:-:S03]  /*15c0*/  @!P1 I2FP.F32.U32 R2, R2 ;  /* 0x0000000200029245 */ /* 0x000fc60000201000 */
[----:B------:R-:W-:Y:S02]  /*15d0*/  @!P2 I2FP.F32.U32 R3, R3 ;  /* 0x000000030003a245 */ /* 0x000fe40000201000 */
[----:B------:R-:W-:Y:S02]  /*15e0*/  @!P1 R2UR UR4, R2 ;  /* 0x00000000020492ca */ /* 0x000fe400000e0000 */
[----:B------:R-:W-:Y:S02]  /*15f0*/  @!P2 R2UR UR4, R3 ;  /* 0x000000000304a2ca */ /* 0x000fe400000e0000 */
[----:B------:R-:W-:Y:S02]  /*1600*/  FSEL R2, R8, R11, !P3 ;  /* 0x0000000b08027208 */ /* 0x000fe40005800000 */
[----:B------:R-:W-:-:S04]  /*1610*/  @!P3 I2FP.F32.U32 R6, R6 ;  /* 0x000000060006b245 */ /* 0x000fc80000201000 */
[----:B------:R-:W-:-:S15]  /*1620*/  @!P3 R2UR UR4, R6 ;  /* 0x000000000604b2ca */ /* 0x000fde00000e0000 */
.L_x_6:
[----:B------:R-:W-:Y:S05]  /*1630*/  BRA.U !UP1, `(.L_x_3) ;  /* 0x0000000109687547 */ /* 0x000fea000b800000 */
[----:B------:R-:W-:Y:S02]  /*1640*/  ULOP3.LUT UR11, UR11, 0x3, URZ, 0xc0, !UPT ;  /* 0x000000030b0b7892 */ /* 0x000fe4000f8ec0ff */
[----:B------:R-:W-:Y:S02]  /*1650*/  ULOP3.LUT UR14, UR15, 0x1, URZ, 0xc0, !UPT ;  /* 0x000000010f0e7892 */ /* 0x000fe4000f8ec0ff */
[----:B------:R-:W-:Y:S02]  /*1660*/  UISETP.NE.AND UP0, UPT, UR11, 0x1, UPT ;  /* 0x000000010b00788c */ /* 0x000fe4000bf05270 */
[----:B------:R-:W-:-:S06]  /*1670*/  UISETP.NE.U32.AND UP1, UPT, UR14, 0x1, UPT ;  /* 0x000000010e00788c */ /* 0x000fcc000bf25070 */
[----:B------:R-:W-:Y:S01]  /*1680*/  PLOP3.LUT P0, PT, PT, PT, UP1, 0x80, 0x8 ;  /* 0x000000000008781c */ /* 0x000fe20003f0f018 */
[----:B------:R-:W-:-:S12]  /*1690*/  BRA.U !UP0, `(.L_x_7) ;  /* 0x00000001083c7547 */ /* 0x000fd8000b800000 */
[----:B------:R-:W-:-:S04]  /*16a0*/  IMAD.U32 R8, RZ, RZ, UR13 ;  /* 0x0000000dff087e24 */ /* 0x000fc8000f8e00ff */
[C---:B------:R-:W-:Y:S01]  /*16b0*/  VIADD R6, R8.reuse, 0x1 ;  /* 0x0000000108067836 */ /* 0x040fe20000000000 */
[----:B------:R-:W-:-:S05]  /*16c0*/  LEA R3, R8, UR12, 0x2 ;  /* 0x0000000c08037c11 */ /* 0x000fca000f8e10ff */
[----:B------:R-:W0:Y:S04]  /*16d0*/  LDS R7, [R3] ;  /* 0x0000000003077984 */ /* 0x000e280000000800 */
[----:B------:R-:W1:Y:S01]  /*16e0*/  LDS R9, [R3+0x4] ;  /* 0x0000040003097984 */ /* 0x000e620000000800 */
[----:B0-----:R-:W-:-:S04]  /*16f0*/  FSETP.GEU.AND P1, PT, R2, R7, PT ;  /* 0x000000070200720b */ /* 0x001fc80003f2e000 */
[----:B------:R-:W-:Y:S01]  /*1700*/  FSEL R2, R7, R2, !P1 ;  /* 0x0000000207027208 */ /* 0x000fe20004800000 */
[----:B------:R-:W-:-:S03]  /*1710*/  VIADD R7, R8, 0x2 ;  /* 0x0000000208077836 */ /* 0x000fc60000000000 */
[----:B-1----:R-:W-:-:S04]  /*1720*/  FSETP.GEU.AND P2, PT, R2, R9, PT ;  /* 0x000000090200720b */ /* 0x002fc80003f4e000 */
[----:B------:R-:W-:Y:S02]  /*1730*/  FSEL R2, R9, R2, !P2 ;  /* 0x0000000209027208 */ /* 0x000fe40005000000 */
[----:B------:R-:W-:Y:S02]  /*1740*/  @!P1 I2FP.F32.U32 R10, UR13 ;  /* 0x0000000d000a9c45 */ /* 0x000fe40008201000 */
[----:B------:R-:W-:Y:S02]  /*1750*/  R2UR UR13, R7 ;  /* 0x00000000070d72ca */ /* 0x000fe400000e0000 */
[----:B------:R-:W-:-:S03]  /*1760*/  @!P1 R2UR UR4, R10 ;  /* 0x000000000a0492ca */ /* 0x000fc600000e0000 */
[----:B------:R-:W-:-:S04]  /*1770*/  @!P2 I2FP.F32.U32 R6, R6 ;  /* 0x000000060006a245 */ /* 0x000fc80000201000 */
[----:B------:R-:W-:-:S15]  /*1780*/  @!P2 R2UR UR4, R6 ;  /* 0x000000000604a2ca */ /* 0x000fde00000e0000 */
.L_x_7:
[----:B------:R-:W-:-:S09]  /*1790*/  @UP1 ULEA UR11, UR13, UR12, 0x2 ;  /* 0x0000000c0d0b1291 */ /* 0x000fd2000f8e10ff */
[----:B------:R-:W0:Y:S02]  /*17a0*/  @P0 LDS R3, [UR11] ;  /* 0x0000000bff030984 */ /* 0x000e240008000800 */
[----:B0-----:R-:W-:-:S13]  /*17b0*/  FSETP.GEU.OR P0, PT, R2, R3, !P0 ;  /* 0x000000030200720b */ /* 0x001fda000470e400 */
[----:B------:R-:W-:-:S04]  /*17c0*/  @!P0 I2FP.F32.U32 R2, UR13 ;  /* 0x0000000d00028c45 */ /* 0x000fc80008201000 */
[----:B------:R-:W-:-:S15]  /*17d0*/  @!P0 R2UR UR4, R2 ;  /* 0x00000000020482ca */ /* 0x000fde00000e0000 */
.L_x_3:
[----:B0-----:R-:W0:Y:S01]  /*17e0*/  F2I.TRUNC.NTZ R2, UR4 ;  /* 0x0000000400027d05 */ /* 0x001e22000820f100 */
[----:B------:R-:W1:Y:S08]  /*17f0*/  LDC.64 R6, c[0x0][0x3a0] ;  /* 0x0000e800ff067b82 */ /* 0x000e700000000a00 */
[----:B------:R-:W-:Y:S01]  /*1800*/  BAR.SYNC.DEFER_BLOCKING 0x0 ;  /* 0x0000000000007b1d */ /* 0x000fe20000010000 */
[----:B------:R-:W-:-:S02]  /*1810*/  PLOP3.LUT P1, PT, PT, PT, PT, 0x8, 0x80 ;  /* 0x000000000080781c */ /* 0x000fc40003f2e170 */
[----:B0-----:R-:W-:-:S13]  /*1820*/  R2UR UR4, R2 ;  /* 0x00000000020472ca */ /* 0x001fda00000e0000 */
[----:B------:R-:W-:Y:S02]  /*1830*/  USHF.L.U32 UR11, UR4, 0x8, URZ ;  /* 0x00000008040b7899 */ /* 0x000fe400080006ff */
[----:B------:R-:W-:Y:S02]  /*1840*/  ULOP3.LUT UR21, UR4, 0xffff, URZ, 0xc0, !UPT ;  /* 0x0000ffff04157892 */ /* 0x000fe4000f8ec0ff */
[----:B------:R-:W-:Y:S02]  /*1850*/  ULOP3.LUT UR11, UR11, 0xffff00, URZ, 0xc0, !UPT ;  /* 0x00ffff000b0b7892 */ /* 0x000fe4000f8ec0ff */
[----:B------:R-:W-:Y:S02]  /*1860*/  USHF.L.U32 UR4, UR4, 0x2, URZ ;  /* 0x0000000204047899 */ /* 0x000fe400080006ff */
[----:B------:R-:W-:Y:S01]  /*1870*/  ISETP.NE.AND P0, PT, R25, UR21, PT ;  /* 0x0000001519007c0c */ /* 0x000fe2000bf05270 */
[----:B------:R-:W-:Y:S01]  /*1880*/  ULEA UR24, UR5, UR21, 0x10 ;  /* 0x0000001505187291 */ /* 0x000fe2000f8e80ff */
[----:B------:R-:W-:Y:S01]  /*1890*/  VIADD R3, R22, UR11 ;  /* 0x0000000b16037c36 */ /* 0x000fe20008000000 */
[----:B------:R-:W-:Y:S01]  /*18a0*/  ULOP3.LUT UR4, UR4, 0x3fffc, URZ, 0xc0, !UPT ;  /* 0x0003fffc04047892 */ /* 0x000fe2000f8ec0ff */
[----:B------:R-:W-:-:S02]  /*18b0*/  SEL R15, R15, RZ, P0 ;  /* 0x000000ff0f0f7207 */ /* 0x000fc40000000000 */
[C---:B------:R-:W-:Y:S01]  /*18c0*/  IMAD.WIDE.U32 R4, R3.reuse, 0x4, R4 ;  /* 0x0000000403047825 */ /* 0x040fe200078e0004 */
[----:B------:R-:W-:Y:S01]  /*18d0*/  FSEL R16, RZ, 1, P0 ;  /* 0x3f800000ff107808 */ /* 0x000fe20000000000 */
[----:B------:R-:W-:Y:S02]  /*18e0*/  UIADD3 UR11, UPT, UPT, UR20, UR4, URZ ;  /* 0x00000004140b7290 */ /* 0x000fe4000fffe0ff */
[----:B-1----:R-:W-:-:S10]  /*18f0*/  IMAD.WIDE.U32 R6, R3, 0x4, R6 ;  /* 0x0000000403067825 */ /* 0x002fd400078e0006 */
.L_x_65:
[----:B------:R-:W-:-:S13]  /*1900*/  ISETP.NE.AND P0, PT, R25, RZ, PT ;  /* 0x000000ff1900720c */ /* 0x000fda0003f05270 */
[----:B0-----:R-:W0:Y:S01]  /*1910*/  @!P0 S2R R3, SR_CgaCtaId ;  /* 0x0000000000038919 */ /* 0x001e220000008800 */
[----:B------:R-:W-:-:S04]  /*1920*/  @!P0 MOV R2, 0x400 ;  /* 0x0000040000028802 */ /* 0x000fc80000000f00 */
[----:B0-----:R-:W-:-:S05]  /*1930*/  @!P0 LEA R3, R3, R2, 0x18 ;  /* 0x0000000203038211 */ /* 0x001fca00078ec0ff */
[----:B------:R-:W0:Y:S02]  /*1940*/  @!P0 LDS R2, [R3+0x1004] ;  /* 0x0010040003028984 */ /* 0x000e240000000800 */
[----:B0-----:R-:W-:-:S05]  /*1950*/  @!P0 VIADD R2, R2, 0x1 ;  /* 0x0000000102028836 */ /* 0x001fca0000000000 */
[----:B------:R0:W-:Y:S01]  /*1960*/  @!P0 STS [R3+0x1004], R2 ;  /* 0x0010040203008388 */ /* 0x0001e20000000800 */
[----:B------:R-:W-:Y:S06]  /*1970*/  BAR.SYNC.DEFER_BLOCKING 0x0 ;  /* 0x0000000000007b1d */ /* 0x000fec0000010000 */
[----:B------:R-:W-:Y:S05]  /*1980*/  @P1 BRA `(.L_x_8) ;  /* 0x0000001000901947 */ /* 0x000fea0003800000 */
[----:B0-----:R-:W2:Y:S01]  /*1990*/  LDG.E R2, desc[UR16][R4.64] ;  /* 0x0000001004027981 */ /* 0x001ea2000c1e1900 */
[----:B------:R-:W-:Y:S01]  /*19a0*/  LOP3.LUT R0, R15, 0xff, RZ, 0xc0, !PT ;  /* 0x000000ff0f007812 */ /* 0x000fe200078ec0ff */
[----:B------:R-:W0:Y:S01]  /*19b0*/  S2UR UR12, SR_CgaCtaId ;  /* 0x00000000000c79c3 */ /* 0x000e220000008800 */
[----:B------:R-:W-:Y:S02]  /*19c0*/  UMOV UR4, 0x400 ;  /* 0x0000040000047882 */ /* 0x000fe40000000000 */
[----:B------:R-:W1:Y:S02]  /*19d0*/  I2F.U16 R3, R0 ;  /* 0x0000000000037306 */ /* 0x000e640000101000 */
[----:B-1----:R-:W-:Y:S01]  /*19e0*/  STS [R18], R3 ;  /* 0x0000000312007388 */ /* 0x002fe20000000800 */
[----:B0-----:R-:W-:Y:S02]  /*19f0*/  ULEA UR13, UR12, UR4, 0x18 ;  /* 0x000000040c0d7291 */ /* 0x001fe4000f8ec0ff */
[----:B------:R-:W-:Y:S07]  /*1a00*/  BAR.SYNC.DEFER_BLOCKING 0x0 ;  /* 0x0000000000007b1d */ /* 0x000fee0000010000 */
[----:B------:R-:W0:Y:S02]  /*1a10*/  LDS R8, [UR13+0x100c] ;  /* 0x00100c0dff087984 */ /* 0x000e240008000800 */
[----:B0-----:R-:W-:Y:S01]  /*1a20*/  ISETP.GE.AND P1, PT, R8, 0x1, PT ;  /* 0x000000010800780c */ /* 0x001fe20003f26270 */
[----:B--2---:R-:W-:-:S12]  /*1a30*/  IMAD.MOV.U32 R9, RZ, RZ, R2 ;  /* 0x000000ffff097224 */ /* 0x004fd800078e0002 */
[----:B------:R-:W-:Y:S05]  /*1a40*/  @!P1 BRA `(.L_x_9) ;  /* 0x0000000400f09947 */ /* 0x000fea0003800000 */
[----:B------:R-:W-:Y:S01]  /*1a50*/  UIADD3 UR4, UPT, UPT, UR4, 0xc00, URZ ;  /* 0x00000c0004047890 */ /* 0x000fe2000fffe0ff */
[----:B------:R-:W-:Y:S01]  /*1a60*/  ISETP.GT.U32.AND P1, PT, R25, 0x7f, PT ;  /* 0x0000007f1900780c */ /* 0x000fe20003f24070 */
[----:B------:R-:W-:Y:S02]  /*1a70*/  IMAD.MOV.U32 R9, RZ, RZ, R2 ;  /* 0x000000ffff097224 */ /* 0x000fe400078e0002 */
[----:B------:R-:W-:Y:S01]  /*1a80*/  ULEA UR12, UR12, UR4, 0x18 ;  /* 0x000000040c0c7291 */ /* 0x000fe2000f8ec0ff */
[----:B------:R-:W-:Y:S02]  /*1a90*/  P2R R0, PR, RZ, 0x2 ;  /* 0x00000002ff007803 */ /* 0x000fe40000000000 */
[----:B------:R-:W-:-:S09]  /*1aa0*/  UMOV UR4, URZ ;  /* 0x000000ff00047c82 */ /* 0x000fd20008000000 */
.L_x_10:
[----:B------:R-:W-:-:S09]  /*1ab0*/  ULEA UR13, UR4, UR12, 0x2 ;  /* 0x0000000c040d7291 */ /* 0x000fd2000f8e10ff */
[----:B------:R-:W0:Y:S02]  /*1ac0*/  LDS R3, [UR13] ;  /* 0x0000000dff037984 */ /* 0x000e240008000800 */
[----:B0-----:R-:W-:-:S05]  /*1ad0*/  IMAD.U32 R0, R3, 0x10000, RZ ;  /* 0x0001000003007824 */ /* 0x001fca00078e00ff */
[----:B------:R-:W-:-:S06]  /*1ae0*/  LEA.HI.SX32 R0, R0, R1, 0x12 ;  /* 0x0000000100007211 */ /* 0x000fcc00078f92ff */
[----:B------:R-:W2:Y:S01]  /*1af0*/  LDL R0, [R0] ;  /* 0x0000000000007983 */ /* 0x000ea20000100800 */
[C---:B------:R-:W-:Y:S01]  /*1b00*/  ISETP.GT.U32.AND P2, PT, R25.reuse, 0x7f, PT ;  /* 0x0000007f1900780c */ /* 0x040fe20003f44070 */
[----:B------:R-:W0:Y:S01]  /*1b10*/  S2UR UR14, SR_CgaCtaId ;  /* 0x00000000000e79c3 */ /* 0x000e220000008800 */
[----:B------:R-:W-:-:S07]  /*1b20*/  ISETP.GT.U32.AND P1, PT, R25, 0x3f, PT ;  /* 0x0000003f1900780c */ /* 0x000fce0003f24070 */
[----:B------:R-:W-:Y:S01]  /*1b30*/  BAR.SYNC.DEFER_BLOCKING 0x0 ;  /* 0x0000000000007b1d */ /* 0x000fe20000010000 */
[----:B------:R-:W-:Y:S01]  /*1b40*/  ISETP.GT.U32.AND P3, PT, R25, 0xf, PT ;  /* 0x0000000f1900780c */ /* 0x000fe20003f64070 */
[----:B------:R-:W-:-:S06]  /*1b50*/  UIADD3 UR4, UPT, UPT, UR4, 0x1, URZ ;  /* 0x0000000104047890 */ /* 0x000fcc000fffe0ff */
[----:B------:R-:W-:Y:S01]  /*1b60*/  BAR.SYNC.DEFER_BLOCKING 0x0 ;  /* 0x0000000000007b1d */ /* 0x000fe20000010000 */
[C---:B------:R-:W-:Y:S02]  /*1b70*/  ISETP.GT.U32.AND P4, PT, R25.reuse, 0x7, PT ;  /* 0x000000071900780c */ /* 0x040fe40003f84070 */
[C---:B------:R-:W-:Y:S02]  /*1b80*/  ISETP.GT.U32.AND P5, PT, R25.reuse, 0x3, PT ;  /* 0x000000031900780c */ /* 0x040fe40003fa4070 */
[----:B------:R-:W-:Y:S01]  /*1b90*/  ISETP.GT.U32.AND P6, PT, R25, 0x1, PT ;  /* 0x000000011900780c */ /* 0x000fe20003fc4070 */
[----:B------:R-:W-:Y:S02]  /*1ba0*/  UMOV UR13, 0x400 ;  /* 0x00000400000d7882 */ /* 0x000fe40000000000 */
[----:B0-----:R-:W-:Y:S01]  /*1bb0*/  ULEA UR13, UR14, UR13, 0x18 ;  /* 0x0000000d0e0d7291 */ /* 0x001fe2000f8ec0ff */
[----:B--2---:R-:W-:Y:S01]  /*1bc0*/  FMUL R8, R0, R9 ;  /* 0x0000000900087220 */ /* 0x004fe20000400000 */
[----:B------:R-:W-:-:S04]  /*1bd0*/  FMUL R24, R2, R0 ;  /* 0x0000000002187220 */ /* 0x000fc80000400000 */
[----:B------:R-:W-:Y:S01]  /*1be0*/  STS [R19], R8 ;  /* 0x0000000813007388 */ /* 0x000fe20000000800 */
[----:B------:R-:W-:Y:S06]  /*1bf0*/  BAR.SYNC.DEFER_BLOCKING 0x0 ;  /* 0x0000000000007b1d */ /* 0x000fec0000010000 */
[----:B------:R-:W-:Y:S04]  /*1c00*/  @!P2 LDS R10, [R19] ;  /* 0x00000000130aa984 */ /* 0x000fe80000000800 */
[----:B------:R-:W0:Y:S02]  /*1c10*/  @!P2 LDS R11, [R19+0x200] ;  /* 0x00020000130ba984 */ /* 0x000e240000000800 */
[----:B0-----:R-:W-:-:S05]  /*1c20*/  @!P2 FADD R10, R10, R11 ;  /* 0x0000000b0a0aa221 */ /* 0x001fca0000000000 */
[----:B------:R-:W-:Y:S01]  /*1c30*/  @!P2 STS [R19], R10 ;  /* 0x0000000a1300a388 */ /* 0x000fe20000000800 */
[----:B------:R-:W-:Y:S01]  /*1c40*/  BAR.SYNC.DEFER_BLOCKING 0x0 ;  /* 0x0000000000007b1d */ /* 0x000fe20000010000 */
[----:B------:R-:W-:-:S05]  /*1c50*/  ISETP.GT.U32.AND P2, PT, R25, 0x1f, PT ;  /* 0x0000001f1900780c */ /* 0x000fca0003f44070 */
        /* <DEDUP_REMOVED lines=34> */
[----:B------:R-:W-:Y:S01]  /*1e80*/  BAR.SYNC.DEFER_BLOCKING 0x0 ;  /* 0x0000000000007b1d */ /* 0x000fe20000010000 */
[----:B------:R-:W-:-:S05]  /*1e90*/  ISETP.GT.U32.AND P0, PT, R25, 0x7f, PT ;  /* 0x0000007f1900780c */ /* 0x000fca0003f04070 */
[----:B------:R-:W0:Y:S02]  /*1ea0*/  LDS R8, [UR13] ;  /* 0x0000000dff087984 */ /* 0x000e240008000800 */
[----:B------:R-:W-:Y:S06]  /*1eb0*/  BAR.SYNC.DEFER_BLOCKING 0x0 ;  /* 0x0000000000007b1d */ /* 0x000fec0000010000 */
[----:B------:R-:W-:Y:S02]  /*1ec0*/  STS [R19], R24 ;  /* 0x0000001813007388 */ /* 0x000fe40000000800 */
[----:B------:R-:W-:Y:S01]  /*1ed0*/  BAR.SYNC.DEFER_BLOCKING 0x0 ;  /* 0x0000000000007b1d */ /* 0x000fe20000010000 */
[----:B0-----:R-:W-:-:S05]  /*1ee0*/  FFMA R9, -R0, R8, R9 ;  /* 0x0000000800097223 */ /* 0x001fca0000000109 */
[----:B------:R-:W-:Y:S04]  /*1ef0*/  @!P0 LDS R10, [R19] ;  /* 0x00000000130a8984 */ /* 0x000fe80000000800 */
[----:B------:R-:W0:Y:S02]  /*1f00*/  @!P0 LDS R11, [R19+0x200] ;  /* 0x00020000130b8984 */ /* 0x000e240000000800 */
[----:B0-----:R-:W-:-:S05]  /*1f10*/  @!P0 FADD R10, R10, R11 ;  /* 0x0000000b0a0a8221 */ /* 0x001fca0000000000 */
[----:B------:R-:W-:Y:S01]  /*1f20*/  @!P0 STS [R19], R10 ;  /* 0x0000000a13008388 */ /* 0x000fe20000000800 */
[----:B------:R-:W-:Y:S01]  /*1f30*/  BAR.SYNC.DEFER_BLOCKING 0x0 ;  /* 0x0000000000007b1d */ /* 0x000fe20000010000 */
[----:B------:R-:W-:-:S13]  /*1f40*/  ISETP.NE.AND P0, PT, R25, RZ, PT ;  /* 0x000000ff1900720c */ /* 0x000fda0003f05270 */
[----:B------:R-:W-:-:S05]  /*1f50*/  @!P0 IMAD.U32 R3, R3, 0x10000, RZ ;  /* 0x0001000003038824 */ /* 0x000fca00078e00ff */
[----:B------:R-:W-:Y:S01]  /*1f60*/  @!P0 LEA.HI.SX32 R3, R3, UR24, 0x18 ;  /* 0x0000001803038c11 */ /* 0x000fe2000f8fc2ff */
        /* <DEDUP_REMOVED lines=32> */
[----:B0-----:R-:W-:-:S02]  /*2170*/  @!P0 FADD R12, R10, R11 ;  /* 0x0000000b0a0c8221 */ /* 0x001fc40000000000 */
[----:B------:R-:W0:Y:S03]  /*2180*/  @!P0 LDC.64 R10, c[0x0][0x3a0] ;  /* 0x0000e800ff0a8b82 */ /* 0x000e260000000a00 */
[----:B------:R-:W-:Y:S05]  /*2190*/  @!P0 STS [R19], R12 ;  /* 0x0000000c13008388 */ /* 0x000fea0000000800 */
[----:B------:R-:W-:Y:S01]  /*21a0*/  BAR.SYNC.DEFER_BLOCKING 0x0 ;  /* 0x0000000000007b1d */ /* 0x000fe20000010000 */
[----:B0-----:R-:W-:-:S05]  /*21b0*/  @!P0 IMAD.WIDE.U32 R10, R3, 0x4, R10 ;  /* 0x00000004030a8825 */ /* 0x001fca00078e000a */
[----:B------:R-:W0:Y:S04]  /*21c0*/  @!P0 LDS R13, [UR13] ;  /* 0x0000000dff0d8984 */ /* 0x000e280008000800 */
[----:B------:R-:W1:Y:S04]  /*21d0*/  LDS R24, [UR13+0x100c] ;  /* 0x00100c0dff187984 */ /* 0x000e680008000800 */
[----:B0-----:R0:W-:Y:S01]  /*21e0*/  @!P0 STG.E desc[UR16][R10.64], R13 ;  /* 0x0000000d0a008986 */ /* 0x0011e2000c101910 */
[----:B-1----:R-:W-:-:S13]  /*21f0*/  ISETP.GT.AND P1, PT, R24, UR4, PT ;  /* 0x0000000418007c0c */ /* 0x002fda000bf24270 */
[----:B0-----:R-:W-:Y:S05]  /*2200*/  @P1 BRA `(.L_x_10) ;  /* 0xfffffff800281947 */ /* 0x001fea000383ffff */
.L_x_9:
[----:B------:R-:W-:Y:S01]  /*2210*/  BAR.SYNC.DEFER_BLOCKING 0x0 ;  /* 0x0000000000007b1d */ /* 0x000fe20000010000 */
[----:B------:R-:W-:-:S07]  /*2220*/  FMUL R0, R9, R9 ;  /* 0x0000000909007220 */ /* 0x000fce0000400000 */
[----:B------:R-:W-:Y:S01]  /*2230*/  BAR.SYNC.DEFER_BLOCKING 0x0 ;  /* 0x0000000000007b1d */ /* 0x000fe20000010000 */
[C---:B------:R-:W-:Y:S02]  /*2240*/  ISETP.GT.U32.AND P1, PT, R25.reuse, 0x7f, PT ;  /* 0x0000007f1900780c */ /* 0x040fe40003f24070 */
[C---:B------:R-:W-:Y:S02]  /*2250*/  ISETP.GT.U32.AND P2, PT, R25.reuse, 0x3f, PT ;  /* 0x0000003f1900780c */ /* 0x040fe40003f44070 */
[----:B------:R-:W-:Y:S02]  /*2260*/  P2R R2, PR, RZ, 0x2 ;  /* 0x00000002ff027803 */ /* 0x000fe40000000000 */
[C---:B------:R-:W-:Y:S02]  /*2270*/  ISETP.GT.U32.AND P6, PT, R25.reuse, 0xf, PT ;  /* 0x0000000f1900780c */ /* 0x040fe40003fc4070 */
[----:B------:R-:W-:Y:S01]  /*2280*/  ISETP.GT.U32.AND P5, PT, R25, 0x7, PT ;  /* 0x000000071900780c */ /* 0x000fe20003fa4070 */
[----:B------:R0:W-:Y:S01]  /*2290*/  STS [R19], R0 ;  /* 0x0000000013007388 */ /* 0x0001e20000000800 */
[----:B------:R-:W-:Y:S01]  /*22a0*/  BAR.SYNC.DEFER_BLOCKING 0x0 ;  /* 0x0000000000007b1d */ /* 0x000fe20000010000 */
[----:B0-----:R-:W-:-:S05]  /*22b0*/  P2R R0, PR, RZ, 0x4 ;  /* 0x00000004ff007803 */ /* 0x001fca0000000000 */
[----:B------:R-:W-:Y:S04]  /*22c0*/  @!P1 LDS R2, [R19] ;  /* 0x0000000013029984 */ /* 0x000fe80000000800 */
[----:B------:R-:W0:Y:S02]  /*22d0*/  @!P1 LDS R3, [R19+0x200] ;  /* 0x0002000013039984 */ /* 0x000e240000000800 */
[----:B0-----:R-:W-:-:S05]  /*22e0*/  @!P1 FADD R2, R2, R3 ;  /* 0x0000000302029221 */ /* 0x001fca0000000000 */
[----:B------:R-:W-:Y:S01]  /*22f0*/  @!P1 STS [R19], R2 ;  /* 0x0000000213009388 */ /* 0x000fe20000000800 */
[----:B------:R-:W-:Y:S01]  /*2300*/  BAR.SYNC.DEFER_BLOCKING 0x0 ;  /* 0x0000000000007b1d */ /* 0x000fe20000010000 */
[----:B------:R-:W-:-:S04]  /*2310*/  ISETP.GT.U32.AND P1, PT, R25, 0x1f, PT ;  /* 0x0000001f1900780c */ /* 0x000fc80003f24070 */
[----:B------:R-:W-:Y:S01]  /*2320*/  P2R R0, PR, RZ, 0x2 ;  /* 0x00000002ff007803 */ /* 0x000fe20000000000 */
        /* <DEDUP_REMOVED lines=38> */
[----:B0-----:R-:W-:Y:S01]  /*2590*/  VIADD R10, R0, 0xf3000000 ;  /* 0xf3000000000a7836 */ /* 0x001fe20000000000 */
[----:B------:R0:W1:Y:S04]  /*25a0*/  MUFU.RSQ R3, R0 ;  /* 0x0000000000037308 */ /* 0x0000680000001400 */
[----:B------:R-:W-:-:S13]  /*25b0*/  ISETP.GT.U32.AND P0, PT, R10, 0x727fffff, PT ;  /* 0x727fffff0a00780c */ /* 0x000fda0003f04070 */
[----:B01----:R-:W-:Y:S05]  /*25c0*/  @!P0 BRA `(.L_x_11) ;  /* 0x00000000001c8947 */ /* 0x003fea0003800000 */
[----:B------:R-:W-:Y:S01]  /*25d0*/  BSSY.RECONVERGENT B0, `(.L_x_12) ;  /* 0x0000004000007945 */ /* 0x000fe20003800200 */
[----:B------:R-:W-:Y:S01]  /*25e0*/  IMAD.MOV.U32 R2, RZ, RZ, R0 ;  /* 0x000000ffff027224 */ /* 0x000fe200078e0000 */
[----:B------:R-:W-:-:S07]  /*25f0*/  MOV R35, 0x2610 ;  /* 0x0000261000237802 */ /* 0x000fce0000000f00 */
[----:B------:R-:W-:Y:S05]  /*2600*/  CALL.REL.NOINC `($__internal_1_$__cuda_sm20_sqrt_rn_f32_slowpath) ;  /* 0x00000034002c7944 */ /* 0x000fea0003c00000 */
[----:B------:R-:W-:Y:S05]  /*2610*/  BSYNC.RECONVERGENT B0 ;  /* 0x0000000000007941 */ /* 0x000fea0003800200 */
.L_x_12:
[----:B------:R-:W-:Y:S01]  /*2620*/  IMAD.MOV.U32 R8, RZ, RZ, R32 ;  /* 0x000000ffff087224 */ /* 0x000fe200078e0020 */
[----:B------:R-:W-:Y:S06]  /*2630*/  BRA `(.L_x_13) ;  /* 0x0000000000107947 */ /* 0x000fec0003800000 */
.L_x_11:
[----:B------:R-:W-:Y:S01]  /*2640*/  FMUL.FTZ R11, R0, R3 ;  /* 0x00000003000b7220 */ /* 0x000fe20000410000 */
[----:B------:R-:W-:-:S03]  /*2650*/  FMUL.FTZ R3, R3, 0.5 ;  /* 0x3f00000003037820 */ /* 0x000fc60000410000 */
[----:B------:R-:W-:-:S04]  /*2660*/  FFMA R0, -R11, R11, R0 ;  /* 0x0000000b0b007223 */ /* 0x000fc80000000100 */
[----:B------:R-:W-:-:S07]  /*2670*/  FFMA R8, R0, R3, R11 ;  /* 0x0000000300087223 */ /* 0x000fce000000000b */
.L_x_13:
[----:B------:R-:W0:Y:S01]  /*2680*/  MUFU.RCP R3, R8 ;  /* 0x0000000800037308 */ /* 0x000e220000001000 */
[----:B------:R-:W-:Y:S07]  /*2690*/  BSSY.RECONVERGENT B0, `(.L_x_14) ;  /* 0x000000d000007945 */ /* 0x000fee0003800200 */
[----:B------:R-:W1:Y:S01]  /*26a0*/  FCHK P0, R9, R8 ;  /* 0x0000000809007302 */ /* 0x000e620000000000 */
[----:B0-----:R-:W-:-:S04]  /*26b0*/  FFMA R0, R3, -R8, 1 ;  /* 0x3f80000003007423 */ /* 0x001fc80000000808 */
[----:B------:R-:W-:-:S04]  /*26c0*/  FFMA R0, R3, R0, R3 ;  /* 0x0000000003007223 */ /* 0x000fc80000000003 */
[----:B------:R-:W-:-:S04]  /*26d0*/  FFMA R2, R0, R9, RZ ;  /* 0x0000000900027223 */ /* 0x000fc800000000ff */
[----:B------:R-:W-:-:S04]  /*26e0*/  FFMA R3, R2, -R8, R9 ;  /* 0x8000000802037223 */ /* 0x000fc80000000009 */
[----:B------:R-:W-:Y:S01]  /*26f0*/  FFMA R0, R0, R3, R2 ;  /* 0x0000000300007223 */ /* 0x000fe20000000002 */
[----:B-1----:R-:W-:Y:S06]  /*2700*/  @!P0 BRA `(.L_x_15) ;  /* 0x0000000000148947 */ /* 0x002fec0003800000 */
[----:B------:R-:W-:Y:S01]  /*2710*/  IMAD.MOV.U32 R2, RZ, RZ, R9 ;  /* 0x000000ffff027224 */ /* 0x000fe200078e0009 */
[----:B------:R-:W-:Y:S01]  /*2720*/  MOV R11, 0x2750 ;  /* 0x00002750000b7802 */ /* 0x000fe20000000f00 */
[----:B------:R-:W-:-:S07]  /*2730*/  IMAD.MOV.U32 R3, RZ, RZ, R8 ;  /* 0x000000ffff037224 */ /* 0x000fce00078e0008 */
[----:B------:R-:W-:Y:S05]  /*2740*/  CALL.REL.NOINC `($__internal_2_$__cuda_sm3x_div_rn_noftz_f32_slowpath) ;  /* 0x0000003400387944 */ /* 0x000fea0003c00000 */
[----:B------:R-:W-:-:S07]  /*2750*/  IMAD.MOV.U32 R0, RZ, RZ, R32 ;  /* 0x000000ffff007224 */ /* 0x000fce00078e0020 */
.L_x_15:
[----:B------:R-:W-:Y:S05]  /*2760*/  BSYNC.RECONVERGENT B0 ;  /* 0x0000000000007941 */ /* 0x000fea0003800200 */
.L_x_14:
[----:B------:R-:W-:Y:S01]  /*2770*/  BAR.SYNC.DEFER_BLOCKING 0x0 ;  /* 0x0000000000007b1d */ /* 0x000fe20000010000 */
[----:B------:R-:W-:Y:S01]  /*2780*/  FMUL R3, R16, R8 ;  /* 0x0000000810037220 */ /* 0x000fe20000400000 */
[C---:B------:R-:W-:Y:S02]  /*2790*/  ISETP.GT.U32.AND P0, PT, R25.reuse, 0x7f, PT ;  /* 0x0000007f1900780c */ /* 0x040fe40003f04070 */
[----:B------:R-:W-:Y:S02]  /*27a0*/  ISETP.GT.U32.AND P1, PT, R25, 0x3f, PT ;  /* 0x0000003f1900780c */ /* 0x000fe40003f24070 */
[----:B------:R-:W0:Y:S01]  /*27b0*/  S2R R11, SR_CgaCtaId ;  /* 0x00000000000b7919 */ /* 0x000e220000008800 */
[----:B------:R-:W-:Y:S04]  /*27c0*/  STL [UR11], R0 ;  /* 0x00000000ff007987 */ /* 0x000fe8000810080b */
[----:B------:R-:W1:Y:S04]  /*27d0*/  LDS R9, [R23] ;  /* 0x0000000017097984 */ /* 0x000e680000000800 */
[----:B------:R-:W-:Y:S01]  /*27e0*/  STG.E desc[UR16][R6.64], R3 ;  /* 0x0000000306007986 */ /* 0x000fe2000c101910 */
[----:B-1----:R-:W-:-:S05]  /*27f0*/  FMUL R2, R9, R0 ;  /* 0x0000000009027220 */ /* 0x002fca0000400000 */
[----:B------:R-:W-:Y:S01]  /*2800*/  STS [R19], R2 ;  /* 0x0000000213007388 */ /* 0x000fe20000000800 */
[----:B------:R-:W-:Y:S06]  /*2810*/  BAR.SYNC.DEFER_BLOCKING 0x0 ;  /* 0x0000000000007b1d */ /* 0x000fec0000010000 */
        /* <DEDUP_REMOVED lines=28> */
[----:B-1----:R-:W-:-:S05]  /*29e0*/  MOV R10, 0x400 ;  /* 0x00000400000a7802 */ /* 0x002fca0000000f00 */
[----:B------:R-:W-:Y:S04]  /*29f0*/  @!P0 LDS R2, [R19] ;  /* 0x0000000013028984 */ /* 0x000fe80000000800 */
[----:B------:R-:W1:Y:S02]  /*2a00*/  @!P0 LDS R3, [R19+0x10] ;  /* 0x0000100013038984 */ /* 0x000e640000000800 */
[----:B-1----:R-:W-:-:S05]  /*2a10*/  @!P0 FADD R2, R2, R3 ;  /* 0x0000000302028221 */ /* 0x002fca0000000000 */
[----:B------:R-:W-:Y:S01]  /*2a20*/  @!P0 STS [R19], R2 ;  /* 0x0000000213008388 */ /* 0x000fe20000000800 */
[----:B------:R-:W-:Y:S01]  /*2a30*/  BAR.SYNC.DEFER_BLOCKING 0x0 ;  /* 0x0000000000007b1d */ /* 0x000fe20000010000 */
[----:B------:R-:W-:-:S05]  /*2a40*/  ISETP.NE.AND P0, PT, R25, RZ, PT ;  /* 0x000000ff1900720c */ /* 0x000fca0003f05270 */
[----:B------:R-:W-:Y:S04]  /*2a50*/  @!P1 LDS R3, [R19] ;  /* 0x0000000013039984 */ /* 0x000fe80000000800 */
[----:B------:R-:W1:Y:S02]  /*2a60*/  @!P1 LDS R8, [R19+0x8] ;  /* 0x0000080013089984 */ /* 0x000e640000000800 */
[----:B-1----:R-:W-:Y:S01]  /*2a70*/  @!P1 FADD R8, R3, R8 ;  /* 0x0000000803089221 */ /* 0x002fe20000000000 */
[----:B0-----:R-:W-:Y:S01]  /*2a80*/  LEA R3, R11, R10, 0x18 ;  /* 0x0000000a0b037211 */ /* 0x001fe200078ec0ff */
[----:B------:R-:W-:-:S03]  /*2a90*/  @!P0 VIADD R10, R10, 0xc00 ;  /* 0x00000c000a0a8836 */ /* 0x000fc60000000000 */
[----:B------:R-:W-:Y:S02]  /*2aa0*/  @!P1 STS [R19], R8 ;  /* 0x0000000813009388 */ /* 0x000fe40000000800 */
[----:B------:R-:W-:Y:S01]  /*2ab0*/  @!P0 LEA R10, R11, R10, 0x18 ;  /* 0x0000000a0b0a8211 */ /* 0x000fe200078ec0ff */
[----:B------:R-:W-:Y:S06]  /*2ac0*/  BAR.SYNC.DEFER_BLOCKING 0x0 ;  /* 0x0000000000007b1d */ /* 0x000fec0000010000 */
[----:B------:R-:W-:Y:S04]  /*2ad0*/  @!P0 LDS R2, [R19] ;  /* 0x0000000013028984 */ /* 0x000fe80000000800 */
[----:B------:R-:W0:Y:S02]  /*2ae0*/  @!P0 LDS R9, [R3+0x4] ;  /* 0x0000040003098984 */ /* 0x000e240000000800 */
[----:B0-----:R-:W-:-:S05]  /*2af0*/  @!P0 FADD R2, R2, R9 ;  /* 0x0000000902028221 */ /* 0x001fca0000000000 */
[----:B------:R-:W-:Y:S01]  /*2b00*/  @!P0 STS [R19], R2 ;  /* 0x0000000213008388 */ /* 0x000fe20000000800 */
[----:B------:R-:W-:Y:S06]  /*2b10*/  BAR.SYNC.DEFER_BLOCKING 0x0 ;  /* 0x0000000000007b1d */ /* 0x000fec0000010000 */
[----:B------:R-:W0:Y:S04]  /*2b20*/  @!P0 LDS R9, [R3+0x100c] ;  /* 0x00100c0003098984 */ /* 0x000e280000000800 */
[----:B------:R-:W1:Y:S01]  /*2b30*/  LDS R27, [R3] ;  /* 0x00000000031b7984 */ /* 0x000e620000000800 */
[----:B0-----:R-:W-:-:S02]  /*2b40*/  @!P0 IMAD R10, R9, 0x4, R10 ;  /* 0x00000004090a8824 */ /* 0x001fc400078e020a */
[----:B------:R-:W-:Y:S02]  /*2b50*/  @!P0 VIADD R8, R9, 0x1 ;  /* 0x0000000109088836 */ /* 0x000fe40000000000 */
[----:B------:R-:W-:-:S03]  /*2b60*/  IMAD.U32 R9, RZ, RZ, UR21 ;  /* 0x00000015ff097e24 */ /* 0x000fc6000f8e00ff */
[----:B------:R2:W-:Y:S04]  /*2b70*/  @!P0 STS [R3+0x100c], R8 ;  /* 0x00100c0803008388 */ /* 0x0005e80000000800 */
[----:B------:R2:W-:Y:S01]  /*2b80*/  @!P0 STS [R10], R9 ;  /* 0x000000090a008388 */ /* 0x0005e20000000800 */
[----:B------:R-:W-:Y:S01]  /*2b90*/  BAR.SYNC.DEFER_BLOCKING 0x0 ;  /* 0x0000000000007b1d */ /* 0x000fe20000010000 */
[----:B------:R-:W-:-:S04]  /*2ba0*/  ISETP.NE.AND P0, PT, R25, UR21, PT ;  /* 0x0000001519007c0c */ /* 0x000fc8000bf05270 */
[----:B-1----:R-:W-:Y:S01]  /*2bb0*/  FSEL R14, R27, R14, !P0 ;  /* 0x0000000e1b0e7208 */ /* 0x002fe20004000000 */
[----:B------:R-:W-:Y:S08]  /*2bc0*/  BRA `(.L_x_16) ;  /* 0x0000001000287947 */ /* 0x000ff00003800000 */
.L_x_8:
[----:B------:R-:W1:Y:S01]  /*2bd0*/  S2UR UR12, SR_CgaCtaId ;  /* 0x00000000000c79c3 */ /* 0x000e620000008800 */
[----:B------:R-:W-:Y:S01]  /*2be0*/  LDS R31, [R18] ;  /* 0x00000000121f7984 */ /* 0x000fe20000000800 */
[----:B------:R-:W-:Y:S01]  /*2bf0*/  LOP3.LUT R9, R15, 0xff, RZ, 0xc0, !PT ;  /* 0x000000ff0f097812 */ /* 0x000fe200078ec0ff */
[----:B------:R-:W-:-:S05]  /*2c00*/  UMOV UR4, 0x400 ;  /* 0x0000040000047882 */ /* 0x000fca0000000000 */
[----:B------:R-:W2:Y:S01]  /*2c10*/  I2F.U16 R9, R9 ;  /* 0x0000000900097306 */ /* 0x000ea20000101000 */
[----:B------:R-:W-:Y:S01]  /*2c20*/  BAR.SYNC.DEFER_BLOCKING 0x0 ;  /* 0x0000000000007b1d */ /* 0x000fe20000010000 */
[----:B-1----:R-:W-:-:S06]  /*2c30*/  ULEA UR4, UR12, UR4, 0x18 ;  /* 0x000000040c047291 */ /* 0x002fcc000f8ec0ff */
[----:B0-----:R-:W-:Y:S01]  /*2c40*/  IMAD.U32 R3, RZ, RZ, UR4 ;  /* 0x00000004ff037e24 */ /* 0x001fe2000f8e00ff */
[----:B--2---:R-:W-:Y:S04]  /*2c50*/  STS [R18], R9 ;  /* 0x0000000912007388 */ /* 0x004fe80000000800 */
[----:B------:R-:W0:Y:S02]  /*2c60*/  LDS.U16 R29, [R3+0x100c] ;  /* 0x00100c00031d7984 */ /* 0x000e240000000400 */
[----:B0-----:R-:W-:-:S05]  /*2c70*/  VIADD R2, R29, 0xffffffff ;  /* 0xffffffff1d027836 */ /* 0x001fca0000000000 */
[----:B------:R-:W-:-:S04]  /*2c80*/  PRMT R8, R2, 0x9910, RZ ;  /* 0x0000991002087816 */ /* 0x000fc800000000ff */
[----:B------:R-:W-:-:S13]  /*2c90*/  ISETP.GE.AND P1, PT, R8, RZ, PT ;  /* 0x000000ff0800720c */ /* 0x000fda0003f26270 */
[----:B------:R-:W-:Y:S05]  /*2ca0*/  @!P1 BRA `(.L_x_17) ;  /* 0x0000000c00ec9947 */ /* 0x000fea0003800000 */
[----:B------:R-:W0:Y:S01]  /*2cb0*/  F2I.TRUNC.NTZ R31, R31 ;  /* 0x0000001f001f7305 */ /* 0x000e22000020f100 */
[----:B------:R-:W-:-:S07]  /*2cc0*/  LOP3.LUT R28, R15, 0xff, RZ, 0xc0, !PT ;  /* 0x000000ff0f1c7812 */ /* 0x000fce00078ec0ff */
.L_x_44:
[----:B------:R-:W1:Y:S01]  /*2cd0*/  S2R R9, SR_CgaCtaId ;  /* 0x0000000000097919 */ /* 0x000e620000008800 */
[----:B0-----:R-:W-:Y:S01]  /*2ce0*/  MOV R3, 0x400 ;  /* 0x0000040000037802 */ /* 0x001fe20000000f00 */
[----:B------:R-:W-:Y:S01]  /*2cf0*/  IMAD.MOV.U32 R12, RZ, RZ, 0x1 ;  /* 0x00000001ff0c7424 */ /* 0x000fe200078e00ff */
[C---:B------:R-:W-:Y:S01]  /*2d00*/  LOP3.LUT R26, R2.reuse, 0xffff, RZ, 0xc0, !PT ;  /* 0x0000ffff021a7812 */ /* 0x040fe200078ec0ff */
[----:B------:R-:W-:Y:S01]  /*2d10*/  BAR.SYNC.DEFER_BLOCKING 0x0 ;  /* 0x0000000000007b1d */ /* 0x000fe20000010000 */
[----:B0-----:R-:W-:Y:S01]  /*2d20*/  ISETP.NE.AND P1, PT, R31, R28, PT ;  /* 0x0000001c1f00720c */ /* 0x001fe20003f25270 */
[----:B------:R-:W-:Y:S01]  /*2d30*/  VIADD R8, R3, 0xc00 ;  /* 0x00000c0003087836 */ /* 0x000fe20000000000 */
[----:B------:R-:W-:Y:S02]  /*2d40*/  PRMT R24, R29, 0x7610, R24 ;  /* 0x000076101d187816 */ /* 0x000fe40000000018 */
[----:B------:R-:W-:Y:S02]  /*2d50*/  PRMT R29, R2, 0x7610, R29 ;  /* 0x00007610021d7816 */ /* 0x000fe4000000001d */
[----:B-1----:R-:W-:-:S02]  /*2d60*/  LEA R11, R9, R8, 0x18 ;  /* 0x00000008090b7211 */ /* 0x002fc400078ec0ff */
[----:B------:R-:W-:-:S03]  /*2d70*/  LEA R3, R9, R3, 0x18 ;  /* 0x0000000309037211 */ /* 0x000fc600078ec0ff */
[----:B------:R-:W-:-:S05]  /*2d80*/  IMAD R8, R26, 0x4, R11 ;  /* 0x000000041a087824 */ /* 0x000fca00078e020b */
[----:B------:R-:W0:Y:S04]  /*2d90*/  LDS R11, [R8] ;  /* 0x00000000080b7984 */ /* 0x000e280000000800 */
[----:B------:R-:W-:Y:S01]  /*2da0*/  @!P0 STS.U8 [R3+0x1010], RZ ;  /* 0x001010ff03008388 */ /* 0x000fe20000000000 */
[----:B0-----:R-:W-:Y:S01]  /*2db0*/  PRMT R10, R11, 0x9910, RZ ;  /* 0x000099100b0a7816 */ /* 0x001fe200000000ff */
[----:B------:R-:W-:Y:S03]  /*2dc0*/  BAR.SYNC.DEFER_BLOCKING 0x0 ;  /* 0x0000000000007b1d */ /* 0x000fe60000010000 */
[----:B------:R-:W-:-:S13]  /*2dd0*/  ISETP.NE.OR P1, PT, R25, R10, !P1 ;  /* 0x0000000a1900720c */ /* 0x000fda0004f25670 */
[----:B------:R-:W-:-:S05]  /*2de0*/  @!P1 PRMT R9, R12, 0x7610, R9 ;  /* 0x000076100c099816 */ /* 0x000fca0000000009 */
[----:B------:R-:W-:Y:S01]  /*2df0*/  @!P1 STS.U8 [R3+0x1010], R9 ;  /* 0x0010100903009388 */ /* 0x000fe20000000000 */
[----:B------:R-:W-:Y:S06]  /*2e00*/  BAR.SYNC.DEFER_BLOCKING 0x0 ;  /* 0x0000000000007b1d */ /* 0x000fec0000010000 */
[----:B------:R-:W0:Y:S02]  /*2e10*/  LDS.U8 R8, [R3+0x1010] ;  /* 0x0010100003087984 */ /* 0x000e240000000000 */
[----:B0-----:R-:W-:-:S13]  /*2e20*/  ISETP.NE.AND P1, PT, R8, RZ, PT ;  /* 0x000000ff0800720c */ /* 0x001fda0003f25270 */
[----:B------:R-:W-:Y:S05]  /*2e30*/  @!P1 BRA `(.L_x_18) ;  /* 0x0000000c00789947 */ /* 0x000fea0003800000 */
[----:B------:R-:W0:Y:S01]  /*2e40*/  LDC.64 R12, c[0x0][0x3a0] ;  /* 0x0000e800ff0c7b82 */ /* 0x000e220000000a00 */
[----:B------:R-:W-:-:S05]  /*2e50*/  IMAD.U32 R9, R11, 0x10000, RZ ;  /* 0x000100000b097824 */ /* 0x000fca00078e00ff */
[----:B------:R-:W-:-:S05]  /*2e60*/  LEA.HI.SX32 R9, R9, R22, 0x18 ;  /* 0x0000001609097211 */ /* 0x000fca00078fc2ff */
[----:B0-----:R-:W-:Y:S02]  /*2e70*/  IMAD.WIDE.U32 R12, R9, 0x4, R12 ;  /* 0x00000004090c7825 */ /* 0x001fe400078e000c */
[----:B------:R-:W0:Y:S04]  /*2e80*/  LDS R9, [R3+0x100c] ;  /* 0x00100c0003097984 */ /* 0x000e280000000800 */
[----:B------:R1:W5:Y:S01]  /*2e90*/  LDG.E R27, desc[UR16][R12.64] ;  /* 0x000000100c1b7981 */ /* 0x000362000c1e1900 */
[----:B------:R-:W-:-:S04]  /*2ea0*/  PRMT R2, R24, 0x9910, RZ ;  /* 0x0000991018027816 */ /* 0x000fc800000000ff */
[----:B0-----:R-:W-:-:S13]  /*2eb0*/  ISETP.GT.AND P1, PT, R9, R2, PT ;  /* 0x000000020900720c */ /* 0x001fda0003f24270 */
[----:B-1----:R-:W-:Y:S05]  /*2ec0*/  @!P1 BRA `(.L_x_19) ;  /* 0x0000000c00109947 */ /* 0x002fea0003800000 */
[----:B------:R-:W-:Y:S01]  /*2ed0*/  IMAD.U32 R0, R11, 0x10000, RZ ;  /* 0x000100000b007824 */ /* 0x000fe200078e00ff */
[----:B------:R-:W-:Y:S01]  /*2ee0*/  BSSY.RECONVERGENT B0, `(.L_x_19) ;  /* 0x00000c2000007945 */ /* 0x000fe20003800200 */
[----:B------:R-:W-:-:S03]  /*2ef0*/  ISETP.NE.AND P5, PT, R25, R10, PT ;  /* 0x0000000a1900720c */ /* 0x000fc60003fa5270 */
[----:B------:R-:W-:-:S10]  /*2f00*/  LEA.HI.SX32 R30, R0, R1, 0x12 ;  /* 0x00000001001e7211 */ /* 0x000fd400078f92ff */
.L_x_43:
[----:B------:R-:W0:Y:S08]  /*2f10*/  S2UR UR12, SR_CgaCtaId ;  /* 0x00000000000c79c3 */ /* 0x000e300000008800 */
[----:B------:R-:W-:Y:S06]  /*2f20*/  BAR.SYNC.DEFER_BLOCKING 0x0 ;  /* 0x0000000000007b1d */ /* 0x000fec0000010000 */
[----:B------:R-:W-:-:S02]  /*2f30*/  UMOV UR4, 0x400 ;  /* 0x0000040000047882 */ /* 0x000fc40000000000 */
[----:B------:R-:W-:-:S04]  /*2f40*/  IMAD.U32 R32, RZ, RZ, UR4 ;  /* 0x00000004ff207e24 */ /* 0x000fc8000f8e00ff */
[----:B------:R-:W-:Y:S02]  /*2f50*/  VIADD R0, R32, 0xc00 ;  /* 0x00000c0020007836 */ /* 0x000fe40000000000 */
[----:B0-----:R-:W-:-:S05]  /*2f60*/  IMAD.U32 R3, RZ, RZ, UR12 ;  /* 0x0000000cff037e24 */ /* 0x001fca000f8e00ff */
[----:B------:R-:W-:-:S05]  /*2f70*/  LEA R9, R3, R0, 0x18 ;  /* 0x0000000003097211 */ /* 0x000fca00078ec0ff */
[----:B------:R-:W-:Y:S02]  /*2f80*/  IMAD R10, R2, 0x4, R9 ;  /* 0x00000004020a7824 */ /* 0x000fe400078e0209 */
[----:B------:R-:W0:Y:S04]  /*2f90*/  LDC.64 R8, c[0x0][0x3a0] ;  /* 0x0000e800ff087b82 */ /* 0x000e280000000a00 */
[----:B------:R-:W1:Y:S01]  /*2fa0*/  LDS R10, [R10] ;  /* 0x000000000a0a7984 */ /* 0x000e620000000800 */
[----:B------:R-:W-:Y:S01]  /*2fb0*/  BSSY.RECONVERGENT B1, `(.L_x_20) ;  /* 0x0000086000017945 */ /* 0x000fe20003800200 */
[C---:B-1----:R-:W-:Y:S01]  /*2fc0*/  IMAD.U32 R11, R10.reuse, 0x10000, RZ ;  /* 0x000100000a0b7824 */ /* 0x042fe200078e00ff */
[----:B------:R-:W-:Y:S01]  /*2fd0*/  PRMT R2, R10, 0x9910, RZ ;  /* 0x000099100a027816 */ /* 0x000fe200000000ff */
[----:B------:R-:W-:Y:S03]  /*2fe0*/  BAR.SYNC.DEFER_BLOCKING 0x0 ;  /* 0x0000000000007b1d */ /* 0x000fe60000010000 */
[----:B------:R-:W-:-:S02]  /*2ff0*/  ISETP.NE.AND P6, PT, R25, R2, PT ;  /* 0x000000021900720c */ /* 0x000fc40003fc5270 */
[----:B------:R-:W-:-:S05]  /*3000*/  LEA.HI.SX32 R11, R11, R22, 0x18 ;  /* 0x000000160b0b7211 */ /* 0x000fca00078fc2ff */
[----:B0-----:R-:W-:-:S05]  /*3010*/  IMAD.WIDE.U32 R8, R11, 0x4, R8 ;  /* 0x000000040b087825 */ /* 0x001fca00078e0008 */
[----:B-----5:R0:W5:Y:S01]  /*3020*/  LDG.E R0, desc[UR16][R8.64] ;  /* 0x0000001008007981 */ /* 0x020162000c1e1900 */
[----:B------:R-:W-:Y:S06]  /*3030*/  BAR.SYNC.DEFER_BLOCKING 0x0 ;  /* 0x0000000000007b1d */ /* 0x000fec0000010000 */
[----:B------:R-:W-:Y:S05]  /*3040*/  @P6 BRA `(.L_x_21) ;  /* 0x0000000400f06947 */ /* 0x000fea0003800000 */
[----:B------:R-:W-:-:S04]  /*3050*/  FSETP.NEU.AND P1, PT, R27, RZ, PT ;  /* 0x000000ff1b00720b */ /* 0x000fc80003f2d000 */
[----:B-----5:R-:W-:-:S13]  /*3060*/  FSETP.NEU.OR P2, PT, R0, RZ, P1 ;  /* 0x000000ff0000720b */ /* 0x020fda0000f4d400 */
[----:B------:R-:W-:-:S05]  /*3070*/  @!P2 LEA R2, R3, R32, 0x18 ;  /* 0x000000200302a211 */ /* 0x000fca00078ec0ff */
[----:B------:R1:W-:Y:S04]  /*3080*/  @!P2 STS [R2+0x1014], RZ ;  /* 0x001014ff0200a388 */ /* 0x0003e80000000800 */
[----:B------:R1:W-:Y:S01]  /*3090*/  @!P2 STS [R2+0x1018], RZ ;  /* 0x001018ff0200a388 */ /* 0x0003e20000000800 */
[----:B------:R-:W-:Y:S05]  /*30a0*/  @!P2 BRA `(.L_x_21) ;  /* 0x0000000400d8a947 */ /* 0x000fea0003800000 */
[----:B------:R-:W-:-:S13]  /*30b0*/  FSETP.NEU.AND P2, PT, R0, RZ, PT ;  /* 0x000000ff0000720b */ /* 0x000fda0003f4d000 */
[----:B------:R-:W-:Y:S01]  /*30c0*/  @!P2 LEA R11, R3, R32, 0x18 ;  /* 0x00000020030ba211 */ /* 0x000fe200078ec0ff */
[----:B-1----:R-:W-:-:S04]  /*30d0*/  @!P2 IMAD.MOV.U32 R2, RZ, RZ, 0x3f800000 ;  /* 0x3f800000ff02a424 */ /* 0x002fc800078e00ff */
[----:B------:R2:W-:Y:S04]  /*30e0*/  @!P2 STS [R11+0x1014], RZ ;  /* 0x001014ff0b00a388 */ /* 0x0005e80000000800 */
[----:B------:R2:W-:Y:S01]  /*30f0*/  @!P2 STS [R11+0x1018], R2 ;  /* 0x001018020b00a388 */ /* 0x0005e20000000800 */
[----:B------:R-:W-:Y:S05]  /*3100*/  @!P2 BRA `(.L_x_21) ;  /* 0x0000000400c0a947 */ /* 0x000fea0003800000 */
[----:B--2---:R-:W-:Y:S01]  /*3110*/  @!P1 LEA R2, R3, R32, 0x18 ;  /* 0x0000002003029211 */ /* 0x004fe200078ec0ff */
[----:B------:R-:W-:-:S04]  /*3120*/  @!P1 IMAD.MOV.U32 R11, RZ, RZ, 0x3f800000 ;  /* 0x3f800000ff0b9424 */ /* 0x000fc800078e00ff */
[----:B------:R3:W-:Y:S04]  /*3130*/  @!P1 STS [R2+0x1018], RZ ;  /* 0x001018ff02009388 */ /* 0x0007e80000000800 */
[----:B------:R3:W-:Y:S01]  /*3140*/  @!P1 STS [R2+0x1014], R11 ;  /* 0x0010140b02009388 */ /* 0x0007e20000000800 */
[----:B------:R-:W-:Y:S05]  /*3150*/  @!P1 BRA `(.L_x_21) ;  /* 0x0000000400ac9947 */ /* 0x000fea0003800000 */
[----:B------:R-:W-:-:S13]  /*3160*/  FSETP.GT.AND P1, PT, |R27|, |R0|, PT ;  /* 0x400000001b00720b */ /* 0x000fda0003f24200 */
[----:B------:R-:W-:Y:S05]  /*3170*/  @!P1 BRA `(.L_x_22) ;  /* 0x0000000000d49947 */ /* 0x000fea0003800000 */
[----:B---3--:R-:W1:Y:S01]  /*3180*/  MUFU.RCP R2, R27 ;  /* 0x0000001b00027308 */ /* 0x008e620000001000 */
[----:B------:R-:W-:Y:S07]  /*3190*/  BSSY.RECONVERGENT B2, `(.L_x_23) ;  /* 0x000000d000027945 */ /* 0x000fee0003800200 */
[----:B------:R-:W2:Y:S01]  /*31a0*/  FCHK P1, -R0, R27 ;  /* 0x0000001b00007302 */ /* 0x000ea20000020100 */
[----:B-1----:R-:W-:-:S04]  /*31b0*/  FFMA R3, R2, -R27, 1 ;  /* 0x3f80000002037423 */ /* 0x002fc8000000081b */
[----:B------:R-:W-:-:S04]  /*31c0*/  FFMA R3, R2, R3, R2 ;  /* 0x0000000302037223 */ /* 0x000fc80000000002 */
[----:B------:R-:W-:-:S04]  /*31d0*/  FFMA R2, -R0, R3, RZ ;  /* 0x0000000300027223 */ /* 0x000fc800000001ff */
[----:B------:R-:W-:-:S04]  /*31e0*/  FFMA R11, R2, -R27, -R0 ;  /* 0x8000001b020b7223 */ /* 0x000fc80000000800 */
[----:B------:R-:W-:Y:S01]  /*31f0*/  FFMA R11, R3, R11, R2 ;  /* 0x0000000b030b7223 */ /* 0x000fe20000000002 */
[----:B--2---:R-:W-:Y:S06]  /*3200*/  @!P1 BRA `(.L_x_24) ;  /* 0x0000000000149947 */ /* 0x004fec0003800000 */
[----:B------:R-:W-:Y:S01]  /*3210*/  FADD R2, -R0, -RZ ;  /* 0x800000ff00027221 */ /* 0x000fe20000000100 */
[----:B------:R-:W-:Y:S01]  /*3220*/  IMAD.MOV.U32 R3, RZ, RZ, R27 ;  /* 0x000000ffff037224 */ /* 0x000fe200078e001b */
[----:B------:R-:W-:-:S07]  /*3230*/  MOV R11, 0x3250 ;  /* 0x00003250000b7802 */ /* 0x000fce0000000f00 */
[----:B0-----:R-:W-:Y:S05]  /*3240*/  CALL.REL.NOINC `($__internal_2_$__cuda_sm3x_div_rn_noftz_f32_slowpath) ;  /* 0x0000002800787944 */ /* 0x001fea0003c00000 */
[----:B------:R-:W-:-:S07]  /*3250*/  IMAD.MOV.U32 R11, RZ, RZ, R32 ;  /* 0x000000ffff0b7224 */ /* 0x000fce00078e0020 */
.L_x_24:
[----:B------:R-:W-:Y:S05]  /*3260*/  BSYNC.RECONVERGENT B2 ;  /* 0x0000000000027941 */ /* 0x000fea0003800200 */
.L_x_23:
[----:B------:R-:W-:Y:S01]  /*3270*/  FFMA R3, R11, R11, 1 ;  /* 0x3f8000000b037423 */ /* 0x000fe2000000000b */
[----:B------:R-:W-:Y:S03]  /*3280*/  BSSY.RECONVERGENT B2, `(.L_x_25) ;  /* 0x000000e000027945 */ /* 0x000fe60003800200 */
[----:B------:R-:W-:Y:S01]  /*3290*/  VIADD R2, R3, 0xf3000000 ;  /* 0xf300000003027836 */ /* 0x000fe20000000000 */
[----:B------:R1:W2:Y:S04]  /*32a0*/  MUFU.RSQ R32, R3 ;  /* 0x0000000300207308 */ /* 0x0002a80000001400 */
[----:B------:R-:W-:-:S13]  /*32b0*/  ISETP.GT.U32.AND P1, PT, R2, 0x727fffff, PT ;  /* 0x727fffff0200780c */ /* 0x000fda0003f24070 */
[----:B-12---:R-:W-:Y:S05]  /*32c0*/  @!P1 BRA `(.L_x_26) ;  /* 0x0000000000149947 */ /* 0x006fea0003800000 */
[----:B------:R-:W-:Y:S01]  /*32d0*/  IMAD.MOV.U32 R2, RZ, RZ, R3 ;  /* 0x000000ffff027224 */ /* 0x000fe200078e0003 */
[----:B------:R-:W-:-:S07]  /*32e0*/  MOV R35, 0x3300 ;  /* 0x0000330000237802 */ /* 0x000fce0000000f00 */
[----:B0-----:R-:W-:Y:S05]  /*32f0*/  CALL.REL.NOINC `($__internal_1_$__cuda_sm20_sqrt_rn_f32_slowpath) ;  /* 0x0000002400f07944 */ /* 0x001fea0003c00000 */
[----:B------:R-:W-:Y:S01]  /*3300*/  IMAD.MOV.U32 R2, RZ, RZ, R32 ;  /* 0x000000ffff027224 */ /* 0x000fe200078e0020 */
[----:B------:R-:W-:Y:S06]  /*3310*/  BRA `(.L_x_27) ;  /* 0x0000000000107947 */ /* 0x000fec0003800000 */
.L_x_26:
[----:B------:R-:W-:Y:S01]  /*3320*/  FMUL.FTZ R2, R3, R32 ;  /* 0x0000002003027220 */ /* 0x000fe20000410000 */
[----:B------:R-:W-:-:S03]  /*3330*/  FMUL.FTZ R32, R32, 0.5 ;  /* 0x3f00000020207820 */ /* 0x000fc60000410000 */
[----:B------:R-:W-:-:S04]  /*3340*/  FFMA R3, -R2, R2, R3 ;  /* 0x0000000202037223 */ /* 0x000fc80000000103 */
[----:B------:R-:W-:-:S07]  /*3350*/  FFMA R2, R3, R32, R2 ;  /* 0x0000002003027223 */ /* 0x000fce0000000002 */
.L_x_27:
[----:B------:R-:W-:Y:S05]  /*3360*/  BSYNC.RECONVERGENT B2 ;  /* 0x0000000000027941 */ /* 0x000fea0003800200 */
.L_x_25:
[----:B------:R-:W-:Y:S01]  /*3370*/  VIADD R3, R2, 0x1800000 ;  /* 0x0180000002037836 */ /* 0x000fe20000000000 */
[----:B------:R-:W-:Y:S04]  /*3380*/  BSSY.RECONVERGENT B2, `(.L_x_28) ;  /* 0x000000b000027945 */ /* 0x000fe80003800200 */
[----:B------:R-:W-:-:S04]  /*3390*/  LOP3.LUT R3, R3, 0x7f800000, RZ, 0xc0, !PT ;  /* 0x7f80000003037812 */ /* 0x000fc800078ec0ff */
[----:B------:R-:W-:-:S13]  /*33a0*/  ISETP.GT.U32.AND P1, PT, R3, 0x1ffffff, PT ;  /* 0x01ffffff0300780c */ /* 0x000fda0003f24070 */
[----:B------:R-:W-:Y:S05]  /*33b0*/  @P1 BRA `(.L_x_29) ;  /* 0x00000000000c1947 */ /* 0x000fea0003800000 */
[----:B------:R-:W-:-:S07]  /*33c0*/  MOV R32, 0x33e0 ;  /* 0x000033e000207802 */ /* 0x000fce0000000f00 */
[----:B0-----:R-:W-:Y:S05]  /*33d0*/  CALL.REL.NOINC `($__internal_0_$__cuda_sm20_rcp_rn_f32_slowpath) ;  /* 0x0000002000e07944 */ /* 0x001fea0003c00000 */
[----:B------:R-:W-:Y:S05]  /*33e0*/  BRA `(.L_x_30) ;  /* 0x0000000000107947 */ /* 0x000fea0003800000 */
.L_x_29:
[----:B------:R-:W1:Y:S02]  /*33f0*/  MUFU.RCP R3, R2 ;  /* 0x0000000200037308 */ /* 0x000e640000001000 */
[----:B-1----:R-:W-:-:S04]  /*3400*/  FFMA R32, R3, R2, -1 ;  /* 0xbf80000003207423 */ /* 0x002fc80000000002 */
[----:B------:R-:W-:-:S04]  /*3410*/  FADD.FTZ R32, -R32, -RZ ;  /* 0x800000ff20207221 */ /* 0x000fc80000010100 */
[----:B------:R-:W-:-:S07]  /*3420*/  FFMA R34, R3, R32, R3 ;  /* 0x0000002003227223 */ /* 0x000fce0000000003 */
.L_x_30:
[----:B------:R-:W-:Y:S05]  /*3430*/  BSYNC.RECONVERGENT B2 ;  /* 0x0000000000027941 */ /* 0x000fea0003800200 */
.L_x_28:
[----:B------:R-:W1:Y:S01]  /*3440*/  S2UR UR12, SR_CgaCtaId ;  /* 0x00000000000c79c3 */ /* 0x000e620000008800 */
[----:B------:R-:W-:Y:S01]  /*3450*/  UMOV UR4, 0x400 ;  /* 0x0000040000047882 */ /* 0x000fe20000000000 */
[----:B------:R-:W-:Y:S01]  /*3460*/  FMUL R11, R34, -R11 ;  /* 0x8000000b220b7220 */ /* 0x000fe20000400000 */
[----:B------:R-:W-:Y:S02]  /*3470*/  IMAD.U32 R32, RZ, RZ, UR4 ;  /* 0x00000004ff207e24 */ /* 0x000fe4000f8e00ff */
[----:B-1----:R-:W-:-:S05]  /*3480*/  IMAD.U32 R3, RZ, RZ, UR12 ;  /* 0x0000000cff037e24 */ /* 0x002fca000f8e00ff */
[----:B------:R-:W-:-:S05]  /*3490*/  LEA R2, R3, R32, 0x18 ;  /* 0x0000002003027211 */ /* 0x000fca00078ec0ff */
[----:B------:R1:W-:Y:S04]  /*34a0*/  STS [R2+0x1018], R34 ;  /* 0x0010182202007388 */ /* 0x0003e80000000800 */
[----:B------:R1:W-:Y:S01]  /*34b0*/  STS [R2+0x1014], R11 ;  /* 0x0010140b02007388 */ /* 0x0003e20000000800 */
[----:B------:R-:W-:Y:S05]  /*34c0*/  BRA `(.L_x_21) ;  /* 0x0000000000d07947 */ /* 0x000fea0003800000 */
.L_x_22:
[----:B------:R-:W3:Y:S01]  /*34d0*/  MUFU.RCP R3, R0 ;  /* 0x0000000000037308 */ /* 0x000ee20000001000 */
[----:B------:R-:W-:Y:S07]  /*34e0*/  BSSY.RECONVERGENT B2, `(.L_x_31) ;  /* 0x000000d000027945 */ /* 0x000fee0003800200 */
[----:B------:R-:W1:Y:S01]  /*34f0*/  FCHK P1, -R27, R0 ;  /* 0x000000001b007302 */ /* 0x000e620000020100 */
[----:B---3--:R-:W-:-:S04]  /*3500*/  FFMA R2, -R0, R3, 1 ;  /* 0x3f80000000027423 */ /* 0x008fc80000000103 */
[----:B------:R-:W-:-:S04]  /*3510*/  FFMA R2, R3, R2, R3 ;  /* 0x0000000203027223 */ /* 0x000fc80000000003 */
[----:B------:R-:W-:-:S04]  /*3520*/  FFMA R11, R2, -R27, RZ ;  /* 0x8000001b020b7223 */ /* 0x000fc800000000ff */
[----:B------:R-:W-:-:S04]  /*3530*/  FFMA R32, -R0, R11, -R27 ;  /* 0x0000000b00207223 */ /* 0x000fc8000000091b */
[----:B------:R-:W-:Y:S01]  /*3540*/  FFMA R11, R2, R32, R11 ;  /* 0x00000020020b7223 */ /* 0x000fe2000000000b */
[----:B-1----:R-:W-:Y:S06]  /*3550*/  @!P1 BRA `(.L_x_32) ;  /* 0x0000000000149947 */ /* 0x002fec0003800000 */
[----:B------:R-:W-:Y:S01]  /*3560*/  FADD R2, -R27, -RZ ;  /* 0x800000ff1b027221 */ /* 0x000fe20000000100 */
[----:B------:R-:W-:Y:S01]  /*3570*/  IMAD.MOV.U32 R3, RZ, RZ, R0 ;  /* 0x000000ffff037224 */ /* 0x000fe200078e0000 */
[----:B------:R-:W-:-:S07]  /*3580*/  MOV R11, 0x35a0 ;  /* 0x000035a0000b7802 */ /* 0x000fce0000000f00 */
[----:B0-----:R-:W-:Y:S05]  /*3590*/  CALL.REL.NOINC `($__internal_2_$__cuda_sm3x_div_rn_noftz_f32_slowpath) ;  /* 0x0000002400a47944 */ /* 0x001fea0003c00000 */
[----:B------:R-:W-:-:S07]  /*35a0*/  IMAD.MOV.U32 R11, RZ, RZ, R32 ;  /* 0x000000ffff0b7224 */ /* 0x000fce00078e0020 */
.L_x_32:
[----:B------:R-:W-:Y:S05]  /*35b0*/  BSYNC.RECONVERGENT B2 ;  /* 0x0000000000027941 */ /* 0x000fea0003800200 */
.L_x_31:
        /* <DEDUP_REMOVED lines=11> */
.L_x_34:
[----:B------:R-:W-:Y:S01]  /*3670*/  FMUL.FTZ R2, R3, R32 ;  /* 0x0000002003027220 */ /* 0x000fe20000410000 */
[----:B------:R-:W-:-:S03]  /*3680*/  FMUL.FTZ R32, R32, 0.5 ;  /* 0x3f00000020207820 */ /* 0x000fc60000410000 */
[----:B------:R-:W-:-:S04]  /*3690*/  FFMA R3, -R2, R2, R3 ;  /* 0x0000000202037223 */ /* 0x000fc80000000103 */
[----:B------:R-:W-:-:S07]  /*36a0*/  FFMA R2, R3, R32, R2 ;  /* 0x0000002003027223 */ /* 0x000fce0000000002 */
.L_x_35:
[----:B------:R-:W-:Y:S05]  /*36b0*/  BSYNC.RECONVERGENT B2 ;  /* 0x0000000000027941 */ /* 0x000fea0003800200 */
.L_x_33:
        /* <DEDUP_REMOVED lines=8> */
.L_x_37:
[----:B------:R-:W1:Y:S02]  /*3740*/  MUFU.RCP R3, R2 ;  /* 0x0000000200037308 */ /* 0x000e640000001000 */
[----:B-1----:R-:W-:-:S04]  /*3750*/  FFMA R32, R3, R2, -1 ;  /* 0xbf80000003207423 */ /* 0x002fc80000000002 */
[----:B------:R-:W-:-:S04]  /*3760*/  FADD.FTZ R32, -R32, -RZ ;  /* 0x800000ff20207221 */ /* 0x000fc80000010100 */
[----:B------:R-:W-:-:S07]  /*3770*/  FFMA R34, R3, R32, R3 ;  /* 0x0000002003227223 */ /* 0x000fce0000000003 */
.L_x_38:
[----:B------:R-:W-:Y:S05]  /*3780*/  BSYNC.RECONVERGENT B2 ;  /* 0x0000000000027941 */ /* 0x000fea0003800200 */
.L_x_36:
[----:B------:R-:W1:Y:S01]  /*3790*/  S2UR UR12, SR_CgaCtaId ;  /* 0x00000000000c79c3 */ /* 0x000e620000008800 */
[----:B------:R-:W-:Y:S01]  /*37a0*/  UMOV UR4, 0x400 ;  /* 0x0000040000047882 */ /* 0x000fe20000000000 */
[----:B------:R-:W-:Y:S01]  /*37b0*/  FMUL R11, R34, -R11 ;  /* 0x8000000b220b7220 */ /* 0x000fe20000400000 */
[----:B------:R-:W-:Y:S02]  /*37c0*/  IMAD.U32 R32, RZ, RZ, UR4 ;  /* 0x00000004ff207e24 */ /* 0x000fe4000f8e00ff */
[----:B-1----:R-:W-:-:S05]  /*37d0*/  IMAD.U32 R3, RZ, RZ, UR12 ;  /* 0x0000000cff037e24 */ /* 0x002fca000f8e00ff */
[----:B------:R-:W-:-:S05]  /*37e0*/  LEA R2, R3, R32, 0x18 ;  /* 0x0000002003027211 */ /* 0x000fca00078ec0ff */
[----:B------:R4:W-:Y:S04]  /*37f0*/  STS [R2+0x1014], R34 ;  /* 0x0010142202007388 */ /* 0x0009e80000000800 */
[----:B------:R4:W-:Y:S02]  /*3800*/  STS [R2+0x1018], R11 ;  /* 0x0010180b02007388 */ /* 0x0009e40000000800 */
.L_x_21:
[----:B------:R-:W-:Y:S05]  /*3810*/  BSYNC.RECONVERGENT B1 ;  /* 0x0000000000017941 */ /* 0x000fea0003800200 */
.L_x_20:
[----:B-1234-:R-:W-:Y:S01]  /*3820*/  IMAD.U32 R2, R10, 0x10000, RZ ;  /* 0x000100000a027824 */ /* 0x01efe200078e00ff */
[----:B------:R-:W2:Y:S04]  /*3830*/  LDL R33, [R30] ;  /* 0x000000001e217983 */ /* 0x000ea80000100800 */
[----:B------:R-:W-:-:S05]  /*3840*/  LEA.HI.SX32 R36, R2, R1, 0x12 ;  /* 0x0000000102247211 */ /* 0x000fca00078f92ff */
[----:B------:R-:W3:Y:S01]  /*3850*/  LDL R10, [R36] ;  /* 0x00000000240a7983 */ /* 0x000ee20000100800 */
[----:B------:R-:W-:Y:S01]  /*3860*/  LEA R3, R3, R32, 0x18 ;  /* 0x0000002003037211 */ /* 0x000fe200078ec0ff */
[----:B------:R-:W-:Y:S06]  /*3870*/  BAR.SYNC.DEFER_BLOCKING 0x0 ;  /* 0x0000000000007b1d */ /* 0x000fec0000010000 */
[----:B------:R-:W1:Y:S04]  /*3880*/  LDS R32, [R3+0x1018] ;  /* 0x0010180003207984 */ /* 0x000e680000000800 */
[----:B------:R-:W4:Y:S01]  /*3890*/  LDS R2, [R3+0x1014] ;  /* 0x0010140003027984 */ /* 0x000f220000000800 */
[----:B-1----:R-:W-:-:S04]  /*38a0*/  FMUL R11, R27, R32 ;  /* 0x000000201b0b7220 */ /* 0x002fc80000400000 */
[----:B----45:R-:W-:Y:S01]  /*38b0*/  FFMA R11, R0, R2, R11 ;  /* 0x00000002000b7223 */ /* 0x030fe2000000000b */
[----:B------:R-:W-:Y:S06]  /*38c0*/  BAR.SYNC.DEFER_BLOCKING 0x0 ;  /* 0x0000000000007b1d */ /* 0x000fec0000010000 */
[----:B------:R-:W-:Y:S01]  /*38d0*/  STG.E desc[UR16][R8.64], R11 ;  /* 0x0000000b08007986 */ /* 0x000fe2000c101910 */
[----:B------:R-:W-:Y:S01]  /*38e0*/  BSSY.RECONVERGENT B1, `(.L_x_39) ;  /* 0x000000d000017945 */ /* 0x000fe20003800200 */
[----:B------:R-:W-:Y:S08]  /*38f0*/  BAR.SYNC.DEFER_BLOCKING 0x0 ;  /* 0x0000000000007b1d */ /* 0x000ff00000010000 */
[----:B------:R-:W-:Y:S06]  /*3900*/  BAR.SYNC.DEFER_BLOCKING 0x0 ;  /* 0x0000000000007b1d */ /* 0x000fec0000010000 */
[----:B------:R-:W2:Y:S04]  /*3910*/  LDS R37, [R3+0x1018] ;  /* 0x0010180003257984 */ /* 0x000ea80000000800 */
[----:B------:R-:W3:Y:S04]  /*3920*/  LDS R34, [R3+0x1014] ;  /* 0x0010140003227984 */ /* 0x000ee80000000800 */
[----:B------:R1:W-:Y:S01]  /*3930*/  @!P6 STS [R3+0x1020], R14 ;  /* 0x0010200e0300e388 */ /* 0x0003e20000000800 */
[----:B--2---:R-:W-:-:S04]  /*3940*/  FMUL R35, R33, R37 ;  /* 0x0000002521237220 */ /* 0x004fc80000400000 */
[----:B---3--:R-:W-:-:S05]  /*3950*/  FFMA R35, R10, R34, R35 ;  /* 0x000000220a237223 */ /* 0x008fca0000000023 */
[----:B------:R1:W-:Y:S01]  /*3960*/  STL [R36], R35 ;  /* 0x0000002324007387 */ /* 0x0003e20000100800 */
[----:B------:R-:W-:-:S04]  /*3970*/  FMUL R10, R10, R37 ;  /* 0x000000250a0a7220 */ /* 0x000fc80000400000 */
[----:B------:R-:W-:Y:S01]  /*3980*/  FFMA R33, R33, R34, -R10 ;  /* 0x0000002221217223 */ /* 0x000fe2000000080a */
[----:B------:R-:W-:Y:S06]  /*3990*/  @!P6 BRA `(.L_x_40) ;  /* 0x000000000004e947 */ /* 0x000fec0003800000 */
[----:B------:R2:W-:Y:S02]  /*39a0*/  @!P5 STS [R3+0x101c], R14 ;  /* 0x00101c0e0300d388 */ /* 0x0005e40000000800 */
.L_x_40:
[----:B------:R-:W-:Y:S05]  /*39b0*/  BSYNC.RECONVERGENT B1 ;  /* 0x0000000000017941 */ /* 0x000fea0003800200 */
.L_x_39:
[----:B------:R-:W-:Y:S06]  /*39c0*/  BAR.SYNC.DEFER_BLOCKING 0x0 ;  /* 0x0000000000007b1d */ /* 0x000fec0000010000 */
[----:B------:R-:W-:Y:S01]  /*39d0*/  BSSY.RECONVERGENT B1, `(.L_x_41) ;  /* 0x000000d000017945 */ /* 0x000fe20003800200 */
[----:B------:R-:W-:Y:S04]  /*39e0*/  STL [R30], R33 ;  /* 0x000000211e007387 */ /* 0x000fe80000100800 */
[----:B0-----:R-:W1:Y:S04]  /*39f0*/  @!P6 LDS.128 R8, [R3+0x1010] ;  /* 0x001010000308e984 */ /* 0x001e680000000c00 */
[----:B------:R-:W2:Y:S01]  /*3a00*/  @!P6 LDS R34, [R3+0x1020] ;  /* 0x001020000322e984 */ /* 0x000ea20000000800 */
[----:B-1----:R-:W-:Y:S01]  /*3a10*/  @!P6 FMUL R35, R11, R10 ;  /* 0x0000000a0b23e220 */ /* 0x002fe20000400000 */
[----:B------:R-:W-:-:S03]  /*3a20*/  FMUL R11, R0, R32 ;  /* 0x00000020000b7220 */ /* 0x000fc60000400000 */
[----:B--2---:R-:W-:Y:S01]  /*3a30*/  @!P6 FFMA R14, R34, R9, R35 ;  /* 0x00000009220ee223 */ /* 0x004fe20000000023 */
[----:B------:R-:W-:Y:S01]  /*3a40*/  FFMA R27, R2, R27, -R11 ;  /* 0x0000001b021b7223 */ /* 0x000fe2000000080b */
[----:B------:R-:W-:Y:S06]  /*3a50*/  @!P6 BRA `(.L_x_42) ;  /* 0x000000000010e947 */ /* 0x000fec0003800000 */
[----:B------:R-:W-:Y:S04]  /*3a60*/  @!P5 LDS.128 R8, [R3+0x1010] ;  /* 0x001010000308d984 */ /* 0x000fe80000000c00 */
[----:B------:R-:W0:Y:S02]  /*3a70*/  @!P5 LDS R33, [R3+0x1020] ;  /* 0x001020000321d984 */ /* 0x000e240000000800 */
[----:B0-----:R-:W-:-:S04]  /*3a80*/  @!P5 FMUL R10, R33, R10 ;  /* 0x0000000a210ad220 */ /* 0x001fc80000400000 */
[----:B------:R-:W-:-:S07]  /*3a90*/  @!P5 FFMA R14, R9, R11, -R10 ;  /* 0x0000000b090ed223 */ /* 0x000fce000000080a */
.L_x_42:
[----:B------:R-:W-:Y:S05]  /*3aa0*/  BSYNC.RECONVERGENT B1 ;  /* 0x0000000000017941 */ /* 0x000fea0003800200 */
.L_x_41:
[----:B------:R-:W0:Y:S01]  /*3ab0*/  LDS R9, [R3+0x100c] ;  /* 0x00100c0003097984 */ /* 0x000e220000000800 */
[----:B------:R-:W-:-:S05]  /*3ac0*/  VIADD R24, R24, 0x1 ;  /* 0x0000000118187836 */ /* 0x000fca0000000000 */
[----:B------:R-:W-:-:S04]  /*3ad0*/  PRMT R2, R24, 0x9910, RZ ;  /* 0x0000991018027816 */ /* 0x000fc800000000ff */
[----:B0-----:R-:W-:-:S13]  /*3ae0*/  ISETP.GT.AND P1, PT, R9, R2, PT ;  /* 0x000000020900720c */ /* 0x001fda0003f24270 */
[----:B------:R-:W-:Y:S05]  /*3af0*/  @P1 BRA `(.L_x_43) ;  /* 0xfffffff400041947 */ /* 0x000fea000383ffff */
[----:B------:R-:W-:Y:S05]  /*3b00*/  BSYNC.RECONVERGENT B0 ;  /* 0x0000000000007941 */ /* 0x000fea0003800200 */
.L_x_19:
[----:B------:R-:W-:Y:S01]  /*3b10*/  BAR.SYNC.DEFER_BLOCKING 0x0 ;  /* 0x0000000000007b1d */ /* 0x000fe20000010000 */
[----:B------:R-:W-:-:S05]  /*3b20*/  ISETP.GE.U32.AND P1, PT, R25, R26, PT ;  /* 0x0000001a1900720c */ /* 0x000fca0003f26070 */
[----:B-----5:R-:W-:Y:S02]  /*3b30*/  STG.E desc[UR16][R12.64], R27 ;  /* 0x0000001b0c007986 */ /* 0x020fe4000c101910 */
[----:B------:R-:W-:Y:S06]  /*3b40*/  BAR.SYNC.DEFER_BLOCKING 0x0 ;  /* 0x0000000000007b1d */ /* 0x000fec0000010000 */
[----:B------:R-:W0:Y:S02]  /*3b50*/  LDS R9, [R3+0x100c] ;  /* 0x00100c0003097984 */ /* 0x000e240000000800 */
[----:B0-----:R-:W-:-:S13]  /*3b60*/  ISETP.LE.OR P2, PT, R9, R20, !P1 ;  /* 0x000000140900720c */ /* 0x001fda0004f43670 */
[----:B------:R-:W0:Y:S01]  /*3b70*/  @!P2 LDS R2, [R17+0x4] ;  /* 0x000004001102a984 */ /* 0x000e220000000800 */
[----:B------:R-:W-:Y:S06]  /*3b80*/  BAR.SYNC.DEFER_BLOCKING 0x0 ;  /* 0x0000000000007b1d */ /* 0x000fec0000010000 */
[----:B------:R-:W1:Y:S01]  /*3b90*/  LDS R9, [R3+0x100c] ;  /* 0x00100c0003097984 */ /* 0x000e620000000800 */
[----:B0-----:R-:W-:Y:S02]  /*3ba0*/  @!P2 I2FP.F32.S32 R0, R2 ;  /* 0x000000020000a245 */ /* 0x001fe40000201400 */
[----:B-1----:R-:W-:-:S13]  /*3bb0*/  ISETP.LE.OR P1, PT, R9, R20, !P1 ;  /* 0x000000140900720c */ /* 0x002fda0004f23670 */
[----:B------:R-:W0:Y:S02]  /*3bc0*/  @!P1 F2I.TRUNC.NTZ R2, R0 ;  /* 0x0000000000029305 */ /* 0x000e24000020f100 */
[----:B0-----:R-:W-:Y:S01]  /*3bd0*/  @!P1 STS [R17], R2 ;  /* 0x0000000211009388 */ /* 0x001fe20000000800 */
[----:B------:R-:W-:Y:S06]  /*3be0*/  BAR.SYNC.DEFER_BLOCKING 0x0 ;  /* 0x0000000000007b1d */ /* 0x000fec0000010000 */
[----:B------:R-:W0:Y:S02]  /*3bf0*/  @!P0 LDS R8, [R3+0x100c] ;  /* 0x00100c0003088984 */ /* 0x000e240000000800 */
[----:B0-----:R-:W-:-:S05]  /*3c00*/  @!P0 VIADD R8, R8, 0xffffffff ;  /* 0xffffffff08088836 */ /* 0x001fca0000000000 */
[----:B------:R0:W-:Y:S02]  /*3c10*/  @!P0 STS [R3+0x100c], R8 ;  /* 0x00100c0803008388 */ /* 0x0001e40000000800 */
.L_x_18:
[----:B------:R-:W-:-:S04]  /*3c20*/  PRMT R2, R29, 0x9910, RZ ;  /* 0x000099101d027816 */ /* 0x000fc800000000ff */
[----:B------:R-:W-:Y:S01]  /*3c30*/  ISETP.GT.AND P1, PT, R2, RZ, PT ;  /* 0x000000ff0200720c */ /* 0x000fe20003f24270 */
[----:B------:R-:W-:-:S12]  /*3c40*/  VIADD R2, R29, 0xffffffff ;  /* 0xffffffff1d027836 */ /* 0x000fd80000000000 */
[----:B------:R-:W-:Y:S05]  /*3c50*/  @P1 BRA `(.L_x_44) ;  /* 0xfffffff0001c1947 */ /* 0x000fea000383ffff */
.L_x_17:
[----:B------:R-:W-:Y:S06]  /*3c60*/  BAR.SYNC.DEFER_BLOCKING 0x0 ;  /* 0x0000000000007b1d */ /* 0x000fec0000010000 */
.L_x_16:
[----:B------:R-:W-:Y:S06]  /*3c70*/  BAR.SYNC.DEFER_BLOCKING 0x0 ;  /* 0x0000000000007b1d */ /* 0x000fec0000010000 */
[----:B------:R-:W-:Y:S01]  /*3c80*/  BSSY.RECONVERGENT B0, `(.L_x_45) ;  /* 0x000006a000007945 */ /* 0x000fe20003800200 */
[----:B0-2---:R-:W0:Y:S02]  /*3c90*/  LDS.U16 R3, [R3+0x100c] ;  /* 0x00100c0003037984 */ /* 0x005e240000000400 */
[----:B0-----:R-:W-:-:S05]  /*3ca0*/  VIADD R9, R3, 0xffffffff ;  /* 0xffffffff03097836 */ /* 0x001fca0000000000 */
[----:B------:R-:W-:-:S04]  /*3cb0*/  PRMT R0, R9, 0x9910, RZ ;  /* 0x0000991009007816 */ /* 0x000fc800000000ff */
[----:B------:R-:W-:Y:S01]  /*3cc0*/  ISETP.GE.AND P0, PT, R0, RZ, PT ;  /* 0x000000ff0000720c */ /* 0x000fe20003f06270 */
[----:B------:R-:W-:-:S12]  /*3cd0*/  IMAD.MOV.U32 R0, RZ, RZ, RZ ;  /* 0x000000ffff007224 */ /* 0x000fd800078e00ff */
[----:B------:R-:W-:Y:S05]  /*3ce0*/  @!P0 BRA `(.L_x_46) ;  /* 0x00000004008c8947 */ /* 0x000fea0003800000 */
[----:B------:R-:W-:Y:S01]  /*3cf0*/  LOP3.LUT P0, RZ, R15, 0xff, RZ, 0xc0, !PT ;  /* 0x000000ff0fff7812 */ /* 0x000fe2000780c0ff */
[----:B------:R-:W-:Y:S01]  /*3d00*/  IMAD.MOV.U32 R0, RZ, RZ, RZ ;  /* 0x000000ffff007224 */ /* 0x000fe200078e00ff */
[----:B------:R-:W-:Y:S02]  /*3d10*/  LOP3.LUT R9, R9, 0xffff, RZ, 0xc0, !PT ;  /* 0x0000ffff09097812 */ /* 0x000fe400078ec0ff */
[----:B------:R-:W-:-:S09]  /*3d20*/  FSEL R8, RZ, 1, P0 ;  /* 0x3f800000ff087808 */ /* 0x000fd20000000000 */
.L_x_50:
[----:B0-----:R-:W0:Y:S01]  /*3d30*/  S2R R10, SR_CgaCtaId ;  /* 0x00000000000a7919 */ /* 0x001e220000008800 */
[----:B------:R-:W-:-:S05]  /*3d40*/  MOV R11, 0x400 ;  /* 0x00000400000b7802 */ /* 0x000fca0000000f00 */
[----:B------:R-:W-:-:S05]  /*3d50*/  VIADD R3, R11, 0xc00 ;  /* 0x00000c000b037836 */ /* 0x000fca0000000000 */
[----:B0-----:R-:W-:Y:S02]  /*3d60*/  LEA R24, R10, R3, 0x18 ;  /* 0x000000030a187211 */ /* 0x001fe400078ec0ff */
[----:B------:R-:W0:Y:S03]  /*3d70*/  LDC.64 R2, c[0x0][0x3a0] ;  /* 0x0000e800ff027b82 */ /* 0x000e260000000a00 */
[----:B------:R-:W-:-:S06]  /*3d80*/  IMAD R24, R9, 0x4, R24 ;  /* 0x0000000409187824 */ /* 0x000fcc00078e0218 */
[----:B------:R-:W1:Y:S02]  /*3d90*/  LDS R24, [R24] ;  /* 0x0000000018187984 */ /* 0x000e640000000800 */
[----:B-1----:R-:W-:-:S05]  /*3da0*/  IMAD.U32 R13, R24, 0x10000, RZ ;  /* 0x00010000180d7824 */ /* 0x002fca00078e00ff */
[----:B------:R-:W-:-:S05]  /*3db0*/  LEA.HI.SX32 R13, R13, R22, 0x18 ;  /* 0x000000160d0d7211 */ /* 0x000fca00078fc2ff */
[----:B0-----:R-:W-:Y:S01]  /*3dc0*/  IMAD.WIDE.U32 R12, R13, 0x4, R2 ;  /* 0x000000040d0c7825 */ /* 0x001fe200078e0002 */
[----:B------:R-:W-:Y:S06]  /*3dd0*/  BAR.SYNC.DEFER_BLOCKING 0x0 ;  /* 0x0000000000007b1d */ /* 0x000fec0000010000 */
[----:B------:R-:W2:Y:S01]  /*3de0*/  LDG.E R3, desc[UR16][R12.64] ;  /* 0x000000100c037981 */ /* 0x000ea2000c1e1900 */
[----:B------:R-:W-:Y:S01]  /*3df0*/  PRMT R2, R24, 0x9910, RZ ;  /* 0x0000991018027816 */ /* 0x000fe200000000ff */
[----:B------:R-:W-:Y:S01]  /*3e00*/  BSSY.RECONVERGENT B1, `(.L_x_47) ;  /* 0x0000050000017945 */ /* 0x000fe20003800200 */
[----:B------:R-:W-:Y:S02]  /*3e10*/  BAR.SYNC.DEFER_BLOCKING 0x0 ;  /* 0x0000000000007b1d */ /* 0x000fe40000010000 */
[----:B------:R-:W-:-:S02]  /*3e20*/  ISETP.NE.AND P1, PT, R25, R2, PT ;  /* 0x000000021900720c */ /* 0x000fc40003f25270 */
[C---:B------:R-:W-:Y:S02]  /*3e30*/  ISETP.GT.U32.AND P0, PT, R25.reuse, 0x7f, PT ;  /* 0x0000007f1900780c */ /* 0x040fe40003f04070 */
[----:B------:R-:W-:Y:S02]  /*3e40*/  FSEL R2, RZ, 1, !P1 ;  /* 0x3f800000ff027808 */ /* 0x000fe40004800000 */
[----:B------:R-:W-:Y:S01]  /*3e50*/  ISETP.GT.U32.AND P2, PT, R25, 0x3f, PT ;  /* 0x0000003f1900780c */ /* 0x000fe20003f44070 */
[----:B--2---:R-:W-:-:S04]  /*3e60*/  FMUL R3, R8, R3 ;  /* 0x0000000308037220 */ /* 0x004fc80000400000 */
[----:B------:R-:W-:-:S04]  /*3e70*/  FMUL R29, R3, R2 ;  /* 0x00000002031d7220 */ /* 0x000fc80000400000 */
[----:B------:R-:W-:-:S05]  /*3e80*/  FMUL R2, R0, R29 ;  /* 0x0000001d00027220 */ /* 0x000fca0000400000 */
        /* <DEDUP_REMOVED lines=37> */
[----:B------:R-:W-:-:S13]  /*40e0*/  ISETP.NE.AND P2, PT, R25, RZ, PT ;  /* 0x000000ff1900720c */ /* 0x000fda0003f45270 */
[----:B------:R-:W-:Y:S01]  /*40f0*/  @!P2 LEA R26, R10, R11, 0x18 ;  /* 0x0000000b0a1aa211 */ /* 0x000fe200078ec0ff */
[----:B------:R-:W-:Y:S04]  /*4100*/  @!P0 LDS R12, [R19] ;  /* 0x00000000130c8984 */ /* 0x000fe80000000800 */
[----:B------:R-:W0:Y:S02]  /*4110*/  @!P0 LDS R13, [R19+0x8] ;  /* 0x00000800130d8984 */ /* 0x000e240000000800 */
[----:B0-----:R-:W-:-:S05]  /*4120*/  @!P0 FADD R12, R12, R13 ;  /* 0x0000000d0c0c8221 */ /* 0x001fca0000000000 */
[----:B------:R-:W-:Y:S01]  /*4130*/  @!P0 STS [R19], R12 ;  /* 0x0000000c13008388 */ /* 0x000fe20000000800 */
[----:B------:R-:W-:Y:S01]  /*4140*/  BAR.SYNC.DEFER_BLOCKING 0x0 ;  /* 0x0000000000007b1d */ /* 0x000fe20000010000 */
[C---:B------:R-:W-:Y:S01]  /*4150*/  ISETP.NE.AND P0, PT, R9.reuse, RZ, PT ;  /* 0x000000ff0900720c */ /* 0x040fe20003f05270 */
[----:B------:R-:W-:-:S04]  /*4160*/  VIADD R9, R9, 0xffffffff ;  /* 0xffffffff09097836 */ /* 0x000fc80000000000 */
[----:B------:R-:W-:Y:S04]  /*4170*/  @!P2 LDS R24, [R26+0x4] ;  /* 0x000004001a18a984 */ /* 0x000fe80000000800 */
[----:B------:R-:W0:Y:S02]  /*4180*/  @!P2 LDS R13, [R19] ;  /* 0x00000000130da984 */ /* 0x000e240000000800 */
[----:B0-----:R-:W-:-:S05]  /*4190*/  @!P2 FADD R24, R13, R24 ;  /* 0x000000180d18a221 */ /* 0x001fca0000000000 */
[----:B------:R0:W-:Y:S01]  /*41a0*/  @!P2 STS [R19], R24 ;  /* 0x000000181300a388 */ /* 0x0001e20000000800 */
[----:B------:R-:W-:Y:S06]  /*41b0*/  BAR.SYNC.DEFER_BLOCKING 0x0 ;  /* 0x0000000000007b1d */ /* 0x000fec0000010000 */
[----:B------:R-:W-:Y:S05]  /*41c0*/  @P1 BRA `(.L_x_48) ;  /* 0x00000000004c1947 */ /* 0x000fea0003800000 */
[----:B------:R-:W-:Y:S01]  /*41d0*/  FSETP.NEU.AND P1, PT, R3, RZ, PT ;  /* 0x000000ff0300720b */ /* 0x000fe20003f2d000 */
[----:B------:R-:W-:-:S12]  /*41e0*/  IMAD.MOV.U32 R0, RZ, RZ, RZ ;  /* 0x000000ffff007224 */ /* 0x000fd800078e00ff */
[----:B------:R-:W-:Y:S05]  /*41f0*/  @!P1 BRA `(.L_x_48) ;  /* 0x0000000000409947 */ /* 0x000fea0003800000 */
[----:B------:R-:W-:Y:S01]  /*4200*/  LEA R11, R10, R11, 0x18 ;  /* 0x0000000b0a0b7211 */ /* 0x000fe200078ec0ff */
[----:B------:R-:W1:Y:S01]  /*4210*/  MUFU.RCP R0, R3 ;  /* 0x0000000300007308 */ /* 0x000e620000001000 */
[----:B------:R-:W-:Y:S04]  /*4220*/  BSSY.RECONVERGENT B2, `(.L_x_48) ;  /* 0x000000d000027945 */ /* 0x000fe80003800200 */
[----:B------:R-:W2:Y:S01]  /*4230*/  LDS R11, [R11] ;  /* 0x000000000b0b7984 */ /* 0x000ea20000000800 */
[----:B-1----:R-:W-:-:S04]  /*4240*/  FFMA R13, -R3, R0, 1 ;  /* 0x3f800000030d7423 */ /* 0x002fc80000000100 */
[----:B------:R-:W-:Y:S01]  /*4250*/  FFMA R13, R0, R13, R0 ;  /* 0x0000000d000d7223 */ /* 0x000fe20000000000 */
[----:B--2---:R-:W-:-:S04]  /*4260*/  FADD R2, R14, -R11 ;  /* 0x8000000b0e027221 */ /* 0x004fc80000000000 */
[----:B------:R-:W1:Y:S01]  /*4270*/  FCHK P1, R2, R3 ;  /* 0x0000000302007302 */ /* 0x000e620000020000 */
[----:B------:R-:W-:-:S04]  /*4280*/  FFMA R0, R2, R13, RZ ;  /* 0x0000000d02007223 */ /* 0x000fc800000000ff */
[----:B------:R-:W-:-:S04]  /*4290*/  FFMA R10, -R3, R0, R2 ;  /* 0x00000000030a7223 */ /* 0x000fc80000000102 */
[----:B------:R-:W-:Y:S01]  /*42a0*/  FFMA R0, R13, R10, R0 ;  /* 0x0000000a0d007223 */ /* 0x000fe20000000000 */
[----:B-1----:R-:W-:Y:S06]  /*42b0*/  @!P1 BRA `(.L_x_49) ;  /* 0x00000000000c9947 */ /* 0x002fec0003800000 */
[----:B------:R-:W-:-:S07]  /*42c0*/  MOV R11, 0x42e0 ;  /* 0x000042e0000b7802 */ /* 0x000fce0000000f00 */
[----:B0-----:R-:W-:Y:S05]  /*42d0*/  CALL.REL.NOINC `($__internal_2_$__cuda_sm3x_div_rn_noftz_f32_slowpath) ;  /* 0x0000001800547944 */ /* 0x001fea0003c00000 */
[----:B------:R-:W-:-:S07]  /*42e0*/  IMAD.MOV.U32 R0, RZ, RZ, R32 ;  /* 0x000000ffff007224 */ /* 0x000fce00078e0020 */
.L_x_49:
[----:B------:R-:W-:Y:S05]  /*42f0*/  BSYNC.RECONVERGENT B2 ;  /* 0x0000000000027941 */ /* 0x000fea0003800200 */
.L_x_48:
[----:B------:R-:W-:Y:S05]  /*4300*/  BSYNC.RECONVERGENT B1 ;  /* 0x0000000000017941 */ /* 0x000fea0003800200 */
.L_x_47:
[----:B------:R-:W-:Y:S05]  /*4310*/  @P0 BRA `(.L_x_50) ;  /* 0xfffffff800840947 */ /* 0x000fea000383ffff */
.L_x_46:
[----:B------:R-:W-:Y:S05]  /*4320*/  BSYNC.RECONVERGENT B0 ;  /* 0x0000000000007941 */ /* 0x000fea0003800200 */
.L_x_45:
[----:B------:R-:W-:Y:S01]  /*4330*/  BAR.SYNC.DEFER_BLOCKING 0x0 ;  /* 0x0000000000007b1d */ /* 0x000fe20000010000 */
[----:B------:R-:W-:Y:S01]  /*4340*/  LOP3.LUT P0, RZ, R15, 0xff, RZ, 0xc0, !PT ;  /* 0x000000ff0fff7812 */ /* 0x000fe2000780c0ff */
[----:B------:R-:W-:-:S03]  /*4350*/  UISETP.GE.U32.AND UP0, UPT, UR15, 0x2, UPT ;  /* 0x000000020f00788c */ /* 0x000fc6000bf06070 */
[----:B------:R-:W-:-:S03]  /*4360*/  FSEL R2, R0, 3.40282346638528859812e+38, !P0 ;  /* 0x7f7fffff00027808 */ /* 0x000fc60004000000 */
[----:B------:R-:W1:Y:S01]  /*4370*/  S2UR UR4, SR_CgaCtaId ;  /* 0x00000000000479c3 */ /* 0x000e620000008800 */
[----:B------:R-:W-:Y:S01]  /*4380*/  UMOV UR12, 0x400 ;  /* 0x00000400000c7882 */ /* 0x000fe20000000000 */
[----:B------:R2:W-:Y:S01]  /*4390*/  STS [R19], R2 ;  /* 0x0000000213007388 */ /* 0x0005e20000000800 */
[----:B-1----:R-:W-:-:S05]  /*43a0*/  ULEA UR12, UR4, UR12, 0x18 ;  /* 0x0000000c040c7291 */ /* 0x002fca000f8ec0ff */
[----:B------:R-:W-:Y:S06]  /*43b0*/  BAR.SYNC.DEFER_BLOCKING 0x0 ;  /* 0x0000000000007b1d */ /* 0x000fec0000010000 */
[----:B------:R-:W1:Y:S01]  /*43c0*/  LDS R3, [UR12] ;  /* 0x0000000cff037984 */ /* 0x000e620008000800 */
[----:B--2---:R-:W-:Y:S05]  /*43d0*/  BRA.U !UP0, `(.L_x_51) ;  /* 0x0000000508e47547 */ /* 0x004fea000b800000 */
[----:B------:R-:W-:Y:S01]  /*43e0*/  UISETP.GE.U32.AND UP1, UPT, UR18, 0xf, UPT ;  /* 0x0000000f1200788c */ /* 0x000fe2000bf26070 */
[----:B------:R-:W-:-:S08]  /*43f0*/  UMOV UR4, 0x1 ;  /* 0x0000000100047882 */ /* 0x000fd00000000000 */
[----:B------:R-:W-:Y:S05]  /*4400*/  BRA.U !UP1, `(.L_x_52) ;  /* 0x0000000109d87547 */ /* 0x000fea000b800000 */
[----:B------:R-:W-:-:S05]  /*4410*/  UMOV UR4, 0x1 ;  /* 0x0000000100047882 */ /* 0x000fca0000000000 */
.L_x_53:
[----:B------:R-:W-:-:S09]  /*4420*/  ULEA UR13, UR4, UR12, 0x2 ;  /* 0x0000000c040d7291 */ /* 0x000fd2000f8e10ff */
[----:B------:R-:W1:Y:S04]  /*4430*/  LDS R2, [UR13] ;  /* 0x0000000dff027984 */ /* 0x000e680008000800 */
[----:B------:R-:W2:Y:S04]  /*4440*/  LDS R9, [UR13+0x4] ;  /* 0x0000040dff097984 */ /* 0x000ea80008000800 */
[----:B------:R-:W3:Y:S04]  /*4450*/  LDS R11, [UR13+0x8] ;  /* 0x0000080dff0b7984 */ /* 0x000ee80008000800 */
[----:B------:R-:W4:Y:S04]  /*4460*/  LDS R13, [UR13+0xc] ;  /* 0x00000c0dff0d7984 */ /* 0x000f280008000800 */
[----:B------:R-:W5:Y:S04]  /*4470*/  LDS R29, [UR13+0x10] ;  /* 0x0000100dff1d7984 */ /* 0x000f680008000800 */
[----:B------:R-:W0:Y:S01]  /*4480*/  LDS R31, [UR13+0x14] ;  /* 0x0000140dff1f7984 */ /* 0x000e220008000800 */
[----:B-1----:R-:W-:-:S04]  /*4490*/  FSETP.GT.AND P0, PT, R3, R2, PT ;  /* 0x000000020300720b */ /* 0x002fc80003f04000 */
[----:B------:R-:W-:Y:S02]  /*44a0*/  FSEL R2, R2, R3, P0 ;  /* 0x0000000302027208 */ /* 0x000fe40000000000 */
[----:B------:R-:W1:Y:S02]  /*44b0*/  LDS R3, [UR13+0x18] ;  /* 0x0000180dff037984 */ /* 0x000e640008000800 */
[----:B--2---:R-:W-:-:S04]  /*44c0*/  FSETP.GT.AND P0, PT, R2, R9, PT ;  /* 0x000000090200720b */ /* 0x004fc80003f04000 */
[----:B------:R-:W-:Y:S02]  /*44d0*/  FSEL R2, R9, R2, P0 ;  /* 0x0000000209027208 */ /* 0x000fe40000000000 */
[----:B------:R-:W2:Y:S02]  /*44e0*/  LDS R9, [UR13+0x1c] ;  /* 0x00001c0dff097984 */ /* 0x000ea40008000800 */
[----:B---3--:R-:W-:-:S04]  /*44f0*/  FSETP.GT.AND P0, PT, R2, R11, PT ;  /* 0x0000000b0200720b */ /* 0x008fc80003f04000 */
[----:B------:R-:W-:Y:S02]  /*4500*/  FSEL R2, R11, R2, P0 ;  /* 0x000000020b027208 */ /* 0x000fe40000000000 */
[----:B------:R-:W3:Y:S02]  /*4510*/  LDS R11, [UR13+0x20] ;  /* 0x0000200dff0b7984 */ /* 0x000ee40008000800 */
[----:B----4-:R-:W-:-:S04]  /*4520*/  FSETP.GT.AND P0, PT, R2, R13, PT ;  /* 0x0000000d0200720b */ /* 0x010fc80003f04000 */
[----:B------:R-:W-:Y:S02]  /*4530*/  FSEL R2, R13, R2, P0 ;  /* 0x000000020d027208 */ /* 0x000fe40000000000 */
[----:B------:R-:W4:Y:S02]  /*4540*/  LDS R13, [UR13+0x24] ;  /* 0x0000240dff0d7984 */ /* 0x000f240008000800 */
[----:B-----5:R-:W-:-:S04]  /*4550*/  FSETP.GT.AND P0, PT, R2, R29, PT ;  /* 0x0000001d0200720b */ /* 0x020fc80003f04000 */
[----:B------:R-:W-:Y:S02]  /*4560*/  FSEL R2, R29, R2, P0 ;  /* 0x000000021d027208 */ /* 0x000fe40000000000 */
[----:B------:R-:W5:Y:S02]  /*4570*/  LDS R29, [UR13+0x28] ;  /* 0x0000280dff1d7984 */ /* 0x000f640008000800 */
[----:B0-----:R-:W-:-:S04]  /*4580*/  FSETP.GT.AND P0, PT, R2, R31, PT ;  /* 0x0000001f0200720b */ /* 0x001fc80003f04000 */
[----:B------:R-:W-:Y:S02]  /*4590*/  FSEL R2, R31, R2, P0 ;  /* 0x000000021f027208 */ /* 0x000fe40000000000 */
[----:B------:R-:W0:Y:S02]  /*45a0*/  LDS R31, [UR13+0x2c] ;  /* 0x00002c0dff1f7984 */ /* 0x000e240008000800 */
        /* <DEDUP_REMOVED lines=11> */
[----:B------:R-:W4:Y:S01]  /*4660*/  LDS R13, [UR13+0x3c] ;  /* 0x00003c0dff0d7984 */ /* 0x000f220008000800 */
[----:B------:R-:W-:Y:S01]  /*4670*/  UIADD3 UR13, UPT, UPT, UR4, 0xf, URZ ;  /* 0x0000000f040d7890 */ /* 0x000fe2000fffe0ff */
[----:B-----5:R-:W-:Y:S01]  /*4680*/  FSETP.GT.AND P0, PT, R2, R29, PT ;  /* 0x0000001d0200720b */ /* 0x020fe20003f04000 */
[----:B------:R-:W-:Y:S02]  /*4690*/  UIADD3 UR4, UPT, UPT, UR4, 0x10, URZ ;  /* 0x0000001004047890 */ /* 0x000fe4000fffe0ff */
[----:B------:R-:W-:Y:S01]  /*46a0*/  UISETP.NE.AND UP1, UPT, UR13, UR7, UPT ;  /* 0x000000070d00728c */ /* 0x000fe2000bf25270 */
[----:B------:R-:W-:-:S04]  /*46b0*/  FSEL R2, R29, R2, P0 ;  /* 0x000000021d027208 */ /* 0x000fc80000000000 */
[----:B0-----:R-:W-:-:S04]  /*46c0*/  FSETP.GT.AND P0, PT, R2, R31, PT ;  /* 0x0000001f0200720b */ /* 0x001fc80003f04000 */
[----:B------:R-:W-:-:S04]  /*46d0*/  FSEL R2, R31, R2, P0 ;  /* 0x000000021f027208 */ /* 0x000fc80000000000 */
[----:B-1----:R-:W-:-:S04]  /*46e0*/  FSETP.GT.AND P0, PT, R2, R3, PT ;  /* 0x000000030200720b */ /* 0x002fc80003f04000 */
[----:B------:R-:W-:-:S04]  /*46f0*/  FSEL R2, R3, R2, P0 ;  /* 0x0000000203027208 */ /* 0x000fc80000000000 */
[----:B--2---:R-:W-:-:S04]  /*4700*/  FSETP.GT.AND P0, PT, R2, R9, PT ;  /* 0x000000090200720b */ /* 0x004fc80003f04000 */
[----:B------:R-:W-:-:S04]  /*4710*/  FSEL R2, R9, R2, P0 ;  /* 0x0000000209027208 */ /* 0x000fc80000000000 */
[----:B---3--:R-:W-:-:S04]  /*4720*/  FSETP.GT.AND P0, PT, R2, R11, PT ;  /* 0x0000000b0200720b */ /* 0x008fc80003f04000 */
[----:B------:R-:W-:-:S04]  /*4730*/  FSEL R2, R11, R2, P0 ;  /* 0x000000020b027208 */ /* 0x000fc80000000000 */
[----:B----4-:R-:W-:-:S04]  /*4740*/  FSETP.GT.AND P0, PT, R2, R13, PT ;  /* 0x0000000d0200720b */ /* 0x010fc80003f04000 */
[----:B------:R-:W-:Y:S01]  /*4750*/  FSEL R3, R13, R2, P0 ;  /* 0x000000020d037208 */ /* 0x000fe20000000000 */
[----:B------:R-:W-:Y:S08]  /*4760*/  BRA.U UP1, `(.L_x_53) ;  /* 0xfffffffd012c7547 */ /* 0x000ff0000b83ffff */
.L_x_52:
[----:B------:R-:W-:-:S09]  /*4770*/  UISETP.NE.AND UP1, UPT, UR19, URZ, UPT ;  /* 0x000000ff1300728c */ /* 0x000fd2000bf25270 */
[----:B------:R-:W-:Y:S05]  /*4780*/  BRA.U !UP1, `(.L_x_51) ;  /* 0x0000000109f87547 */ /* 0x000fea000b800000 */
[----:B------:R-:W-:Y:S02]  /*4790*/  UISETP.GE.U32.AND UP1, UPT, UR10, 0x7, UPT ;  /* 0x000000070a00788c */ /* 0x000fe4000bf26070 */
[----:B------:R-:W-:-:S07]  /*47a0*/  UISETP.NE.AND UP2, UPT, UR8, URZ, UPT ;  /* 0x000000ff0800728c */ /* 0x000fce000bf45270 */
[----:B------:R-:W-:Y:S05]  /*47b0*/  BRA.U !UP1, `(.L_x_54) ;  /* 0x0000000109687547 */ /* 0x000fea000b800000 */
[----:B------:R-:W-:Y:S02]  /*47c0*/  ULEA UR13, UR4, UR12, 0x2 ;  /* 0x0000000c040d7291 */ /* 0x000fe4000f8e10ff */
[----:B------:R-:W-:-:S07]  /*47d0*/  UIADD3 UR4, UPT, UPT, UR4, 0x8, URZ ;  /* 0x0000000804047890 */ /* 0x000fce000fffe0ff */
[----:B------:R-:W1:Y:S04]  /*47e0*/  LDS R2, [UR13] ;  /* 0x0000000dff027984 */ /* 0x000e680008000800 */
[----:B------:R-:W2:Y:S04]  /*47f0*/  LDS R9, [UR13+0x4] ;  /* 0x0000040dff097984 */ /* 0x000ea80008000800 */
[----:B------:R-:W3:Y:S04]  /*4800*/  LDS R11, [UR13+0x8] ;  /* 0x0000080dff0b7984 */ /* 0x000ee80008000800 */
[----:B------:R-:W4:Y:S04]  /*4810*/  LDS R13, [UR13+0xc] ;  /* 0x00000c0dff0d7984 */ /* 0x000f280008000800 */
[----:B------:R-:W5:Y:S04]  /*4820*/  LDS R29, [UR13+0x10] ;  /* 0x0000100dff1d7984 */ /* 0x000f680008000800 */
[----:B------:R-:W0:Y:S04]  /*4830*/  LDS R31, [UR13+0x14] ;  /* 0x0000140dff1f7984 */ /* 0x000e280008000800 */
[----:B------:R-:W-:Y:S01]  /*4840*/  LDS R8, [UR13+0x1c] ;  /* 0x00001c0dff087984 */ /* 0x000fe20008000800 */
[----:B-1----:R-:W-:-:S04]  /*4850*/  FSETP.GT.AND P0, PT, R3, R2, PT ;  /* 0x000000020300720b */ /* 0x002fc80003f04000 */
[----:B------:R-:W-:Y:S02]  /*4860*/  FSEL R2, R2, R3, P0 ;  /* 0x0000000302027208 */ /* 0x000fe40000000000 */
[----:B------:R-:W1:Y:S02]  /*4870*/  LDS R3, [UR13+0x18] ;  /* 0x0000180dff037984 */ /* 0x000e640008000800 */
[----:B--2---:R-:W-:-:S04]  /*4880*/  FSETP.GT.AND P0, PT, R2, R9, PT ;  /* 0x000000090200720b */ /* 0x004fc80003f04000 */
[----:B------:R-:W-:-:S04]  /*4890*/  FSEL R2, R9, R2, P0 ;  /* 0x0000000209027208 */ /* 0x000fc80000000000 */
[----:B---3--:R-:W-:-:S04]  /*48a0*/  FSETP.GT.AND P0, PT, R2, R11, PT ;  /* 0x0000000b0200720b */ /* 0x008fc80003f04000 */
[----:B------:R-:W-:-:S04]  /*48b0*/  FSEL R2, R11, R2, P0 ;  /* 0x000000020b027208 */ /* 0x000fc80000000000 */
[----:B----4-:R-:W-:-:S04]  /*48c0*/  FSETP.GT.AND P0, PT, R2, R13, PT ;  /* 0x0000000d0200720b */ /* 0x010fc80003f04000 */
[----:B------:R-:W-:-:S04]  /*48d0*/  FSEL R2, R13, R2, P0 ;  /* 0x000000020d027208 */ /* 0x000fc80000000000 */
[----:B-----5:R-:W-:-:S04]  /*48e0*/  FSETP.GT.AND P0, PT, R2, R29, PT ;  /* 0x0000001d0200720b */ /* 0x020fc80003f04000 */
[----:B------:R-:W-:-:S04]  /*48f0*/  FSEL R2, R29, R2, P0 ;  /* 0x000000021d027208 */ /* 0x000fc80000000000 */
[----:B0-----:R-:W-:-:S04]  /*4900*/  FSETP.GT.AND P0, PT, R2, R31, PT ;  /* 0x0000001f0200720b */ /* 0x001fc80003f04000 */
[----:B------:R-:W-:-:S04]  /*4910*/  FSEL R2, R31, R2, P0 ;  /* 0x000000021f027208 */ /* 0x000fc80000000000 */
[----:B-1----:R-:W-:-:S04]  /*4920*/  FSETP.GT.AND P0, PT, R2, R3, PT ;  /* 0x000000030200720b */ /* 0x002fc80003f04000 */
[----:B------:R-:W-:-:S04]  /*4930*/  FSEL R3, R3, R2, P0 ;  /* 0x0000000203037208 */ /* 0x000fc80000000000 */
[----:B------:R-:W-:-:S04]  /*4940*/  FSETP.GT.AND P0, PT, R3, R8, PT ;  /* 0x000000080300720b */ /* 0x000fc80003f04000 */
[----:B------:R-:W-:-:S09]  /*4950*/  FSEL R3, R8, R3, P0 ;  /* 0x0000000308037208 */ /* 0x000fd20000000000 */
.L_x_54:
        /* <DEDUP_REMOVED lines=9> */
[----:B------:R-:W4:Y:S01]  /*49f0*/  LDS R13, [UR13+0xc] ;  /* 0x00000c0dff0d7984 */ /* 0x000f220008000800 */
[----:B-1----:R-:W-:-:S04]  /*4a00*/  FSETP.GT.AND P0, PT, R3, R2, PT ;  /* 0x000000020300720b */ /* 0x002fc80003f04000 */
[----:B------:R-:W-:-:S04]  /*4a10*/  FSEL R2, R2, R3, P0 ;  /* 0x0000000302027208 */ /* 0x000fc80000000000 */
[----:B--2---:R-:W-:-:S04]  /*4a20*/  FSETP.GT.AND P0, PT, R2, R9, PT ;  /* 0x000000090200720b */ /* 0x004fc80003f04000 */
[----:B------:R-:W-:-:S04]  /*4a30*/  FSEL R2, R9, R2, P0 ;  /* 0x0000000209027208 */ /* 0x000fc80000000000 */
[----:B---3--:R-:W-:-:S04]  /*4a40*/  FSETP.GT.AND P0, PT, R2, R11, PT ;  /* 0x0000000b0200720b */ /* 0x008fc80003f04000 */
[----:B------:R-:W-:-:S04]  /*4a50*/  FSEL R2, R11, R2, P0 ;  /* 0x000000020b027208 */ /* 0x000fc80000000000 */
[----:B----4-:R-:W-:-:S04]  /*4a60*/  FSETP.GT.AND P0, PT, R2, R13, PT ;  /* 0x0000000d0200720b */ /* 0x010fc80003f04000 */
[----:B------:R-:W-:-:S09]  /*4a70*/  FSEL R3, R13, R2, P0 ;  /* 0x000000020d037208 */ /* 0x000fd20000000000 */
.L_x_55:
[----:B------:R-:W-:Y:S05]  /*4a80*/  BRA.U !UP2, `(.L_x_51) ;  /* 0x000000010a387547 */ /* 0x000fea000b800000 */
[----:B------:R-:W-:Y:S02]  /*4a90*/  ULEA UR4, UR4, UR12, 0x2 ;  /* 0x0000000c04047291 */ /* 0x000fe4000f8e10ff */
[----:B------:R-:W-:-:S07]  /*4aa0*/  UISETP.NE.AND UP1, UPT, UR6, 0x1, UPT ;  /* 0x000000010600788c */ /* 0x000fce000bf25270 */
[----:B------:R-:W1:Y:S02]  /*4ab0*/  LDS R2, [UR4] ;  /* 0x00000004ff027984 */ /* 0x000e640008000800 */
[----:B-1----:R-:W-:-:S04]  /*4ac0*/  FSETP.GT.AND P0, PT, R3, R2, PT ;  /* 0x000000020300720b */ /* 0x002fc80003f04000 */
[----:B------:R-:W-:Y:S01]  /*4ad0*/  FSEL R3, R2, R3, P0 ;  /* 0x0000000302037208 */ /* 0x000fe20000000000 */
[----:B------:R-:W-:Y:S08]  /*4ae0*/  BRA.U !UP1, `(.L_x_51) ;  /* 0x0000000109207547 */ /* 0x000ff0000b800000 */
[----:B------:R-:W1:Y:S01]  /*4af0*/  LDS R2, [UR4+0x4] ;  /* 0x00000404ff027984 */ /* 0x000e620008000800 */
[----:B------:R-:W-:Y:S01]  /*4b00*/  UISETP.NE.AND UP1, UPT, UR6, 0x2, UPT ;  /* 0x000000020600788c */ /* 0x000fe2000bf25270 */
[----:B-1----:R-:W-:-:S04]  /*4b10*/  FSETP.GT.AND P0, PT, R3, R2, PT ;  /* 0x000000020300720b */ /* 0x002fc80003f04000 */
[----:B------:R-:W-:-:S04]  /*4b20*/  FSEL R3, R2, R3, P0 ;  /* 0x0000000302037208 */ /* 0x000fc80000000000 */
[----:B------:R-:W-:Y:S05]  /*4b30*/  BRA.U !UP1, `(.L_x_51) ;  /* 0x00000001090c7547 */ /* 0x000fea000b800000 */
[----:B------:R-:W1:Y:S02]  /*4b40*/  LDS R2, [UR4+0x8] ;  /* 0x00000804ff027984 */ /* 0x000e640008000800 */
[----:B-1----:R-:W-:-:S13]  /*4b50*/  FSETP.GT.AND P0, PT, R3, R2, PT ;  /* 0x000000020300720b */ /* 0x002fda0003f04000 */
[----:B------:R-:W-:-:S07]  /*4b60*/  @P0 IMAD.MOV.U32 R3, RZ, RZ, R2 ;  /* 0x000000ffff030224 */ /* 0x000fce00078e0002 */
.L_x_51:
[----:B-1----:R-:W-:-:S13]  /*4b70*/  FSETP.GT.AND P0, PT, R3, RZ, PT ;  /* 0x000000ff0300720b */ /* 0x002fda0003f04000 */
[----:B------:R-:W-:Y:S05]  /*4b80*/  @P0 BRA `(.L_x_56) ;  /* 0x0000000800900947 */ /* 0x000fea0003800000 */
[----:B------:R-:W-:Y:S01]  /*4b90*/  BAR.SYNC.DEFER_BLOCKING 0x0 ;  /* 0x0000000000007b1d */ /* 0x000fe20000010000 */
[----:B------:R-:W-:Y:S01]  /*4ba0*/  LOP3.LUT P0, RZ, R15, 0xff, RZ, 0xc0, !PT ;  /* 0x000000ff0fff7812 */ /* 0x000fe2000780c0ff */
[----:B------:R-:W-:-:S03]  /*4bb0*/  IMAD.MOV.U32 R2, RZ, RZ, 0x7f7fffff ;  /* 0x7f7fffffff027424 */ /* 0x000fc600078e00ff */
[----:B------:R-:W-:Y:S01]  /*4bc0*/  FSETP.GTU.OR P0, PT, R0, RZ, P0 ;  /* 0x000000ff0000720b */ /* 0x000fe2000070c400 */
[----:B------:R-:W-:-:S12]  /*4bd0*/  BSSY.RECONVERGENT B0, `(.L_x_57) ;  /* 0x0000012000007945 */ /* 0x000fd80003800200 */
[----:B------:R-:W-:Y:S05]  /*4be0*/  @P0 BRA `(.L_x_58) ;  /* 0x0000000000400947 */ /* 0x000fea0003800000 */
[----:B------:R-:W-:Y:S01]  /*4bf0*/  FADD R10, -R0, R21 ;  /* 0x00000015000a7221 */ /* 0x000fe20000000100 */
[----:B------:R-:W-:Y:S03]  /*4c00*/  BSSY.RECONVERGENT B1, `(.L_x_58) ;  /* 0x000000e000017945 */ /* 0x000fe60003800200 */
[----:B------:R-:W1:Y:S08]  /*4c10*/  MUFU.RCP R2, R10 ;  /* 0x0000000a00027308 */ /* 0x000e700000001000 */
[----:B------:R-:W2:Y:S01]  /*4c20*/  FCHK P0, R21, R10 ;  /* 0x0000000a15007302 */ /* 0x000ea20000000000 */
[----:B-1----:R-:W-:-:S04]  /*4c30*/  FFMA R3, -R10, R2, 1 ;  /* 0x3f8000000a037423 */ /* 0x002fc80000000102 */
[----:B------:R-:W-:-:S04]  /*4c40*/  FFMA R2, R2, R3, R2 ;  /* 0x0000000302027223 */ /* 0x000fc80000000002 */
[----:B------:R-:W-:-:S04]  /*4c50*/  FFMA R3, R2, R21, RZ ;  /* 0x0000001502037223 */ /* 0x000fc800000000ff */
[----:B------:R-:W-:-:S04]  /*4c60*/  FFMA R8, -R10, R3, R21 ;  /* 0x000000030a087223 */ /* 0x000fc80000000115 */
[----:B------:R-:W-:Y:S01]  /*4c70*/  FFMA R2, R2, R8, R3 ;  /* 0x0000000802027223 */ /* 0x000fe20000000003 */
[----:B--2---:R-:W-:Y:S06]  /*4c80*/  @!P0 BRA `(.L_x_59) ;  /* 0x0000000000148947 */ /* 0x004fec0003800000 */
[----:B------:R-:W-:Y:S01]  /*4c90*/  IMAD.MOV.U32 R3, RZ, RZ, R10 ;  /* 0x000000ffff037224 */ /* 0x000fe200078e000a */
[----:B------:R-:W-:Y:S01]  /*4ca0*/  MOV R11, 0x4cd0 ;  /* 0x00004cd0000b7802 */ /* 0x000fe20000000f00 */
[----:B------:R-:W-:-:S07]  /*4cb0*/  IMAD.MOV.U32 R2, RZ, RZ, R21 ;  /* 0x000000ffff027224 */ /* 0x000fce00078e0015 */
[----:B0-----:R-:W-:Y:S05]  /*4cc0*/  CALL.REL.NOINC `($__internal_2_$__cuda_sm3x_div_rn_noftz_f32_slowpath) ;  /* 0x0000000c00d87944 */ /* 0x001fea0003c00000 */
[----:B------:R-:W-:-:S07]  /*4cd0*/  IMAD.MOV.U32 R2, RZ, RZ, R32 ;  /* 0x000000ffff027224 */ /* 0x000fce00078e0020 */
.L_x_59:
[----:B------:R-:W-:Y:S05]  /*4ce0*/  BSYNC.RECONVERGENT B1 ;  /* 0x0000000000017941 */ /* 0x000fea0003800200 */
.L_x_58:
[----:B------:R-:W-:Y:S05]  /*4cf0*/  BSYNC.RECONVERGENT B0 ;  /* 0x0000000000007941 */ /* 0x000fea0003800200 */
.L_x_57:
[----:B------:R-:W1:Y:S01]  /*4d00*/  S2UR UR4, SR_CgaCtaId ;  /* 0x00000000000479c3 */ /* 0x000e620000008800 */
[----:B------:R2:W-:Y:S01]  /*4d10*/  STS [R19], R2 ;  /* 0x0000000213007388 */ /* 0x0005e20000000800 */
[----:B------:R-:W-:Y:S02]  /*4d20*/  UMOV UR12, 0x400 ;  /* 0x00000400000c7882 */ /* 0x000fe40000000000 */
[----:B-1----:R-:W-:-:S04]  /*4d30*/  ULEA UR12, UR4, UR12, 0x18 ;  /* 0x0000000c040c7291 */ /* 0x002fc8000f8ec0ff */
[----:B------:R-:W-:Y:S06]  /*4d40*/  BAR.SYNC.DEFER_BLOCKING 0x0 ;  /* 0x0000000000007b1d */ /* 0x000fec0000010000 */
[----:B------:R-:W1:Y:S01]  /*4d50*/  LDS R8, [UR12] ;  /* 0x0000000cff087984 */ /* 0x000e620008000800 */
[----:B--2---:R-:W-:Y:S05]  /*4d60*/  BRA.U !UP0, `(.L_x_60) ;  /* 0x0000000508e47547 */ /* 0x004fea000b800000 */
[----:B------:R-:W-:Y:S01]  /*4d70*/  UISETP.GE.U32.AND UP0, UPT, UR18, 0xf, UPT ;  /* 0x0000000f1200788c */ /* 0x000fe2000bf06070 */
[----:B------:R-:W-:-:S08]  /*4d80*/  UMOV UR4, 0x1 ;  /* 0x0000000100047882 */ /* 0x000fd00000000000 */
[----:B------:R-:W-:Y:S05]  /*4d90*/  BRA.U !UP0, `(.L_x_61) ;  /* 0x0000000108d87547 */ /* 0x000fea000b800000 */
[----:B------:R-:W-:-:S05]  /*4da0*/  UMOV UR4, 0x1 ;  /* 0x0000000100047882 */ /* 0x000fca0000000000 */
.L_x_62:
[----:B------:R-:W-:-:S09]  /*4db0*/  ULEA UR13, UR4, UR12, 0x2 ;  /* 0x0000000c040d7291 */ /* 0x000fd2000f8e10ff */
[----:B------:R-:W1:Y:S04]  /*4dc0*/  LDS R3, [UR13] ;  /* 0x0000000dff037984 */ /* 0x000e680008000800 */
[----:B------:R-:W2:Y:S04]  /*4dd0*/  LDS R2, [UR13+0x4] ;  /* 0x0000040dff027984 */ /* 0x000ea80008000800 */
[----:B------:R-:W3:Y:S04]  /*4de0*/  LDS R9, [UR13+0x8] ;  /* 0x0000080dff097984 */ /* 0x000ee80008000800 */
[----:B------:R-:W4:Y:S04]  /*4df0*/  LDS R11, [UR13+0xc] ;  /* 0x00000c0dff0b7984 */ /* 0x000f280008000800 */
[----:B------:R-:W5:Y:S04]  /*4e00*/  LDS R13, [UR13+0x10] ;  /* 0x0000100dff0d7984 */ /* 0x000f680008000800 */
[----:B------:R-:W0:Y:S04]  /*4e10*/  LDS R29, [UR13+0x14] ;  /* 0x0000140dff1d7984 */ /* 0x000e280008000800 */
[----:B------:R-:W0:Y:S01]  /*4e20*/  LDS R31, [UR13+0x18] ;  /* 0x0000180dff1f7984 */ /* 0x000e220008000800 */
[----:B-1----:R-:W-:-:S04]  /*4e30*/  FSETP.GT.AND P0, PT, R8, R3, PT ;  /* 0x000000030800720b */ /* 0x002fc80003f04000 */
[----:B------:R-:W-:-:S04]  /*4e40*/  FSEL R3, R3, R8, P0 ;  /* 0x0000000803037208 */ /* 0x000fc80000000000 */
[----:B--2---:R-:W-:-:S04]  /*4e50*/  FSETP.GT.AND P0, PT, R3, R2, PT ;  /* 0x000000020300720b */ /* 0x004fc80003f04000 */
[----:B------:R-:W-:Y:S02]  /*4e60*/  FSEL R2, R2, R3, P0 ;  /* 0x0000000302027208 */ /* 0x000fe40000000000 */
[----:B------:R-:W1:Y:S02]  /*4e70*/  LDS R3, [UR13+0x1c] ;  /* 0x00001c0dff037984 */ /* 0x000e640008000800 */
[----:B---3--:R-:W-:-:S04]  /*4e80*/  FSETP.GT.AND P0, PT, R2, R9, PT ;  /* 0x000000090200720b */ /* 0x008fc80003f04000 */
[----:B------:R-:W-:Y:S02]  /*4e90*/  FSEL R2, R9, R2, P0 ;  /* 0x0000000209027208 */ /* 0x000fe40000000000 */
[----:B------:R-:W2:Y:S02]  /*4ea0*/  LDS R9, [UR13+0x20] ;  /* 0x0000200dff097984 */ /* 0x000ea40008000800 */
[----:B----4-:R-:W-:-:S04]  /*4eb0*/  FSETP.GT.AND P0, PT, R2, R11, PT ;  /* 0x0000000b0200720b */ /* 0x010fc80003f04000 */
[----:B------:R-:W-:Y:S02]  /*4ec0*/  FSEL R2, R11, R2, P0 ;  /* 0x000000020b027208 */ /* 0x000fe40000000000 */
[----:B------:R-:W3:Y:S02]  /*4ed0*/  LDS R11, [UR13+0x24] ;  /* 0x0000240dff0b7984 */ /* 0x000ee40008000800 */
[----:B-----5:R-:W-:-:S04]  /*4ee0*/  FSETP.GT.AND P0, PT, R2, R13, PT ;  /* 0x0000000d0200720b */ /* 0x020fc80003f04000 */
[----:B------:R-:W-:Y:S02]  /*4ef0*/  FSEL R2, R13, R2, P0 ;  /* 0x000000020d027208 */ /* 0x000fe40000000000 */
[----:B------:R-:W4:Y:S02]  /*4f00*/  LDS R13, [UR13+0x28] ;  /* 0x0000280dff0d7984 */ /* 0x000f240008000800 */
[----:B0-----:R-:W-:-:S04]  /*4f10*/  FSETP.GT.AND P0, PT, R2, R29, PT ;  /* 0x0000001d0200720b */ /* 0x001fc80003f04000 */
[----:B------:R-:W-:Y:S02]  /*4f20*/  FSEL R2, R29, R2, P0 ;  /* 0x000000021d027208 */ /* 0x000fe40000000000 */
[----:B------:R-:W0:Y:S02]  /*4f30*/  LDS R29, [UR13+0x2c] ;  /* 0x00002c0dff1d7984 */ /* 0x000e240008000800 */
[----:B------:R-:W-:-:S04]  /*4f40*/  FSETP.GT.AND P0, PT, R2, R31, PT ;  /* 0x0000001f0200720b */ /* 0x000fc80003f04000 */
[----:B------:R-:W-:Y:S02]  /*4f50*/  FSEL R2, R31, R2, P0 ;  /* 0x000000021f027208 */ /* 0x000fe40000000000 */
[----:B------:R-:W5:Y:S02]  /*4f60*/  LDS R31, [UR13+0x30] ;  /* 0x0000300dff1f7984 */ /* 0x000f640008000800 */
        /* <DEDUP_REMOVED lines=8> */
[----:B------:R-:W3:Y:S01]  /*4ff0*/  LDS R11, [UR13+0x3c] ;  /* 0x00003c0dff0b7984 */ /* 0x000ee20008000800 */
[----:B------:R-:W-:Y:S01]  /*5000*/  UIADD3 UR13, UPT, UPT, UR4, 0xf, URZ ;  /* 0x0000000f040d7890 */ /* 0x000fe2000fffe0ff */
[----:B----4-:R-:W-:Y:S01]  /*5010*/  FSETP.GT.AND P0, PT, R2, R13, PT ;  /* 0x0000000d0200720b */ /* 0x010fe20003f04000 */
[----:B------:R-:W-:Y:S02]  /*5020*/  UIADD3 UR4, UPT, UPT, UR4, 0x10, URZ ;  /* 0x0000001004047890 */ /* 0x000fe4000fffe0ff */
[----:B------:R-:W-:Y:S01]  /*5030*/  UISETP.NE.AND UP0, UPT, UR13, UR7, UPT ;  /* 0x000000070d00728c */ /* 0x000fe2000bf05270 */
[----:B------:R-:W-:-:S04]  /*5040*/  FSEL R2, R13, R2, P0 ;  /* 0x000000020d027208 */ /* 0x000fc80000000000 */
[----:B0-----:R-:W-:-:S04]  /*5050*/  FSETP.GT.AND P0, PT, R2, R29, PT ;  /* 0x0000001d0200720b */ /* 0x001fc80003f04000 */
[----:B------:R-:W-:-:S04]  /*5060*/  FSEL R2, R29, R2, P0 ;  /* 0x000000021d027208 */ /* 0x000fc80000000000 */
[----:B-----5:R-:W-:-:S04]  /*5070*/  FSETP.GT.AND P0, PT, R2, R31, PT ;  /* 0x0000001f0200720b */ /* 0x020fc80003f04000 */
[----:B------:R-:W-:-:S04]  /*5080*/  FSEL R2, R31, R2, P0 ;  /* 0x000000021f027208 */ /* 0x000fc80000000000 */
[----:B-1----:R-:W-:-:S04]  /*5090*/  FSETP.GT.AND P0, PT, R2, R3, PT ;  /* 0x000000030200720b */ /* 0x002fc80003f04000 */
[----:B------:R-:W-:-:S04]  /*50a0*/  FSEL R2, R3, R2, P0 ;  /* 0x0000000203027208 */ /* 0x000fc80000000000 */
[----:B--2---:R-:W-:-:S04]  /*50b0*/  FSETP.GT.AND P0, PT, R2, R9, PT ;  /* 0x000000090200720b */ /* 0x004fc80003f04000 */
[----:B------:R-:W-:-:S04]  /*50c0*/  FSEL R2, R9, R2, P0 ;  /* 0x0000000209027208 */ /* 0x000fc80000000000 */
[----:B---3--:R-:W-:-:S04]  /*50d0*/  FSETP.GT.AND P0, PT, R2, R11, PT ;  /* 0x0000000b0200720b */ /* 0x008fc80003f04000 */
[----:B------:R-:W-:Y:S01]  /*50e0*/  FSEL R8, R11, R2, P0 ;  /* 0x000000020b087208 */ /* 0x000fe20000000000 */
[----:B------:R-:W-:Y:S08]  /*50f0*/  BRA.U UP0, `(.L_x_62) ;  /* 0xfffffffd002c7547 */ /* 0x000ff0000b83ffff */
.L_x_61:
        /* <DEDUP_REMOVED lines=27> */
[----:B------:R-:W-:-:S04]  /*52b0*/  FSETP.GT.AND P0, PT, R2, R31, PT ;  /* 0x0000001f0200720b */ /* 0x000fc80003f04000 */
[----:B------:R-:W-:-:S04]  /*52c0*/  FSEL R2, R31, R2, P0 ;  /* 0x000000021f027208 */ /* 0x000fc80000000000 */
[----:B-1----:R-:W-:-:S04]  /*52d0*/  FSETP.GT.AND P0, PT, R2, R3, PT ;  /* 0x000000030200720b */ /* 0x002fc80003f04000 */
[----:B------:R-:W-:-:S09]  /*52e0*/  FSEL R8, R3, R2, P0 ;  /* 0x0000000203087208 */ /* 0x000fd20000000000 */
.L_x_63:
        /* <DEDUP_REMOVED lines=18> */
.L_x_64:
        /* <DEDUP_REMOVED lines=15> */
.L_x_60:
[----:B------:R-:W2:Y:S01]  /*5500*/  LDS R9, [UR12+0x1004] ;  /* 0x0010040cff097984 */ /* 0x000ea20008000800 */
[--C-:B------:R-:W-:Y:S01]  /*5510*/  FADD R2, R0, -R21.reuse ;  /* 0x8000001500027221 */ /* 0x100fe20000000000 */
[----:B------:R-:W-:Y:S01]  /*5520*/  LOP3.LUT P0, RZ, R15, 0xff, RZ, 0xc0, !PT ;  /* 0x000000ff0fff7812 */ /* 0x000fe2000780c0ff */
[----:B------:R-:W-:Y:S01]  /*5530*/  UMOV UR22, 0xa0b5ed8d ;  /* 0xa0b5ed8d00167882 */ /* 0x000fe20000000000 */
[----:B------:R-:W-:Y:S01]  /*5540*/  UMOV UR23, 0x3eb0c6f7 ;  /* 0x3eb0c6f700177882 */ /* 0x000fe20000000000 */
[----:B-1----:R-:W-:Y:S01]  /*5550*/  FFMA R21, R2, R8, R21 ;  /* 0x0000000802157223 */ /* 0x002fe20000000015 */
[----:B------:R-:W-:-:S03]  /*5560*/  PLOP3.LUT P1, PT, PT, PT, PT, 0x80, 0x8 ;  /* 0x000000000008781c */ /* 0x000fc60003f2f070 */
[----:B------:R-:W1:Y:S06]  /*5570*/  F2F.F64.F32 R2, |R21| ;  /* 0x4000001500027310 */ /* 0x000e6c0000201800 */
[----:B-1----:R-:W-:-:S06]  /*5580*/  DSETP.LE.OR P0, PT, R2, UR22, P0 ;  /* 0x0000001602007e2a */ /* 0x002fcc0008703400 */
[----:B------:R-:W-:Y:S02]  /*5590*/  SEL R15, RZ, 0x1, !P0 ;  /* 0x00000001ff0f7807 */ /* 0x000fe40004000000 */
[----:B--2---:R-:W-:-:S13]  /*55a0*/  ISETP.GE.AND P2, PT, R9, 0x400, PT ;  /* 0x000004000900780c */ /* 0x004fda0003f46270 */
[----:B------:R-:W-:Y:S05]  /*55b0*/  @!P2 BRA `(.L_x_65) ;  /* 0xffffffc000d0a947 */ /* 0x000fea000383ffff */
[----:B------:R-:W-:Y:S05]  /*55c0*/  BRA `(.L_x_66) ;  /* 0x00000000000c7947 */ /* 0x000fea0003800000 */
.L_x_56:
[----:B------:R-:W1:Y:S01]  /*55d0*/  LDS R2, [UR12+0x1004] ;  /* 0x0010040cff027984 */ /* 0x000e620008000800 */
[----:B------:R-:W-:Y:S01]  /*55e0*/  IMAD.MOV.U32 R21, RZ, RZ, R0 ;  /* 0x000000ffff157224 */ /* 0x000fe200078e0000 */
[----:B-1----:R-:W-:-:S13]  /*55f0*/  ISETP.GT.AND P1, PT, R2, 0x3ff, PT ;  /* 0x000003ff0200780c */ /* 0x002fda0003f24270 */
.L_x_66:
[----:B------:R-:W-:Y:S05]  /*5600*/  @P1 BRA `(.L_x_2) ;  /* 0x0000000000201947 */ /* 0x000fea0003800000 */
[----:B------:R-:W-:-:S13]  /*5610*/  ISETP.NE.AND P0, PT, R25, RZ, PT ;  /* 0x000000ff1900720c */ /* 0x000fda0003f05270 */
[----:B------:R-:W1:Y:S02]  /*5620*/  @!P0 LDS R0, [UR12+0x1000] ;  /* 0x0010000cff008984 */ /* 0x000e640008000800 */
[----:B-1----:R-:W-:-:S05]  /*5630*/  @!P0 VIADD R0, R0, 0x1 ;  /* 0x0000000100008836 */ /* 0x002fca0000000000 */
[----:B------:R-:W-:Y:S01]  /*5640*/  @!P0 STS [UR12+0x1000], R0 ;  /* 0x00100000ff008988 */ /* 0x000fe2000800080c */
[----:B------:R-:W-:Y:S06]  /*5650*/  BAR.SYNC.DEFER_BLOCKING 0x0 ;  /* 0x0000000000007b1d */ /* 0x000fec0000010000 */
[----:B------:R-:W1:Y:S02]  /*5660*/  LDS R2, [UR12+0x1000] ;  /* 0x0010000cff027984 */ /* 0x000e640008000800 */
[----:B-1----:R-:W-:-:S13]  /*5670*/  ISETP.GE.AND P0, PT, R2, 0x400, PT ;  /* 0x000004000200780c */ /* 0x002fda0003f06270 */
[----:B------:R-:W-:Y:S05]  /*5680*/  @!P0 BRA `(.L_x_67) ;  /* 0xffffffac00288947 */ /* 0x000fea000383ffff */
.L_x_2:
[----:B------:R-:W-:Y:S08]  /*5690*/  BAR.SYNC.DEFER_BLOCKING 0x0 ;  /* 0x0000000000007b1d */ /* 0x000ff00000010000 */
[----:B------:R-:W1:Y:S08]  /*56a0*/  LDC.64 R2, c[0x0][0x390] ;  /* 0x0000e400ff027b82 */ /* 0x000e700000000a00 */
[----:B------:R-:W2:Y:S08]  /*56b0*/  LDC.64 R4, c[0x0][0x3a8] ;  /* 0x0000ea00ff047b82 */ /* 0x000eb00000000a00 */
[----:B------:R-:W3:Y:S01]  /*56c0*/  LDC.64 R6, c[0x0][0x3b0] ;  /* 0x0000ec00ff067b82 */ /* 0x000ee20000000a00 */
[----:B------:R-:W4:Y:S02]  /*56d0*/  LDS.128 R8, [UR12+0x1000] ;  /* 0x0010000cff087984 */ /* 0x000f240008000c00 */
[----:B----4-:R-:W-:-:S02]  /*56e0*/  IMAD R25, R10, 0x100, R25 ;  /* 0x000001000a197824 */ /* 0x010fc400078e0219 */
[----:B--2---:R-:W-:-:S04]  /*56f0*/  IMAD.WIDE R4, R10, 0x4, R4 ;  /* 0x000000040a047825 */ /* 0x004fc800078e0204 */
[----:B-1----:R-:W-:-:S04]  /*5700*/  IMAD.WIDE R2, R25, 0x4, R2 ;  /* 0x0000000419027825 */ /* 0x002fc800078e0202 */
[----:B---3--:R-:W-:Y:S01]  /*5710*/  IMAD.WIDE R6, R10, 0x4, R6 ;  /* 0x000000040a067825 */ /* 0x008fe200078e0206 */
[----:B------:R-:W-:Y:S04]  /*5720*/  STG.E desc[UR16][R2.64], R21 ;  /* 0x0000001502007986 */ /* 0x000fe8000c101910 */
[----:B------:R-:W-:Y:S04]  /*5730*/  STG.E desc[UR16][R4.64], R8 ;  /* 0x0000000804007986 */ /* 0x000fe8000c101910 */
[----:B------:R-:W-:Y:S01]  /*5740*/  STG.E desc[UR16][R6.64], R9 ;  /* 0x0000000906007986 */ /* 0x000fe2000c101910 */
[----:B------:R-:W-:Y:S05]  /*5750*/  EXIT ;  /* 0x000000000000794d */ /* 0x000fea0003800000 */
        .weak           $__internal_0_$__cuda_sm20_rcp_rn_f32_slowpath
        .type           $__internal_0_$__cuda_sm20_rcp_rn_f32_slowpath,@function
        .size           $__internal_0_$__cuda_sm20_rcp_rn_f32_slowpath,($__internal_1_$__cuda_sm20_sqrt_rn_f32_slowpath - $__internal_0_$__cuda_sm20_rcp_rn_f32_slowpath)
$__internal_0_$__cuda_sm20_rcp_rn_f32_slowpath:
[----:B------:R-:W-:Y:S01]  /*5760*/  IMAD.SHL.U32 R3, R2, 0x2, RZ ;  /* 0x0000000202037824 */ /* 0x000fe200078e00ff */
[----:B------:R-:W-:Y:S04]  /*5770*/  BSSY.RECONVERGENT B3, `(.L_x_68) ;  /* 0x0000030000037945 */ /* 0x000fe80003800200 */
[----:B------:R-:W-:-:S04]  /*5780*/  SHF.R.U32.HI R3, RZ, 0x18, R3 ;  /* 0x00000018ff037819 */ /* 0x000fc80000011603 */
[----:B------:R-:W-:-:S13]  /*5790*/  ISETP.NE.U32.AND P1, PT, R3, RZ, PT ;  /* 0x000000ff0300720c */ /* 0x000fda0003f25070 */
[----:B------:R-:W-:Y:S05]  /*57a0*/  @P1 BRA `(.L_x_69) ;  /* 0x0000000000281947 */ /* 0x000fea0003800000 */
[----:B------:R-:W-:-:S05]  /*57b0*/  IMAD.SHL.U32 R3, R2, 0x2, RZ ;  /* 0x0000000202037824 */ /* 0x000fca00078e00ff */
[----:B------:R-:W-:-:S13]  /*57c0*/  ISETP.NE.AND P1, PT, R3, RZ, PT ;  /* 0x000000ff0300720c */ /* 0x000fda0003f25270 */
[----:B------:R-:W-:Y:S01]  /*57d0*/  @P1 FFMA R34, R2, 1.84467440737095516160e+19, RZ ;  /* 0x5f80000002221823 */ /* 0x000fe200000000ff */
[----:B------:R-:W-:Y:S08]  /*57e0*/  @!P1 MUFU.RCP R33, R2 ;  /* 0x0000000200219308 */ /* 0x000ff00000001000 */
[----:B------:R-:W0:Y:S02]  /*57f0*/  @P1 MUFU.RCP R3, R34 ;  /* 0x0000002200031308 */ /* 0x000e240000001000 */
[----:B0-----:R-:W-:-:S04]  /*5800*/  @P1 FFMA R35, R34, R3, -1 ;  /* 0xbf80000022231423 */ /* 0x001fc80000000003 */
[----:B------:R-:W-:-:S04]  /*5810*/  @P1 FADD.FTZ R36, -R35, -RZ ;  /* 0x800000ff23241221 */ /* 0x000fc80000010100 */
[----:B------:R-:W-:-:S04]  /*5820*/  @P1 FFMA R3, R3, R36, R3 ;  /* 0x0000002403031223 */ /* 0x000fc80000000003 */
[----:B------:R-:W-:Y:S01]  /*5830*/  @P1 FFMA R33, R3, 1.84467440737095516160e+19, RZ ;  /* 0x5f80000003211823 */ /* 0x000fe200000000ff */
[----:B------:R-:W-:Y:S06]  /*5840*/  BRA `(.L_x_70) ;  /* 0x0000000000887947 */ /* 0x000fec0003800000 */
.L_x_69:
[----:B------:R-:W-:-:S05]  /*5850*/  VIADD R33, R3, 0xffffff03 ;  /* 0xffffff0303217836 */ /* 0x000fca0000000000 */
[----:B------:R-:W-:-:S13]  /*5860*/  ISETP.GT.U32.AND P1, PT, R33, 0x1, PT ;  /* 0x000000012100780c */ /* 0x000fda0003f24070 */
[----:B------:R-:W-:Y:S05]  /*5870*/  @P1 BRA `(.L_x_71) ;  /* 0x0000000000781947 */ /* 0x000fea0003800000 */
[----:B------:R-:W-:Y:S01]  /*5880*/  LOP3.LUT R34, R2, 0x7fffff, RZ, 0xc0, !PT ;  /* 0x007fffff02227812 */ /* 0x000fe200078ec0ff */
[----:B------:R-:W-:-:S03]  /*5890*/  VIADD R3, R3, 0xffffff04 ;  /* 0xffffff0403037836 */ /* 0x000fc60000000000 */
[----:B------:R-:W-:-:S04]  /*58a0*/  LOP3.LUT R34, R34, 0x3f800000, RZ, 0xfc, !PT ;  /* 0x3f80000022227812 */ /* 0x000fc800078efcff */
[----:B------:R-:W0:Y:S02]  /*58b0*/  MUFU.RCP R35, R34 ;  /* 0x0000002200237308 */ /* 0x000e240000001000 */
[----:B0-----:R-:W-:-:S04]  /*58c0*/  FFMA R36, R34, R35, -1 ;  /* 0xbf80000022247423 */ /* 0x001fc80000000023 */
[----:B------:R-:W-:-:S04]  /*58d0*/  FADD.FTZ R36, -R36, -RZ ;  /* 0x800000ff24247221 */ /* 0x000fc80000010100 */
[CCC-:B------:R-:W-:Y:S01]  /*58e0*/  FFMA.RM R37, R35.reuse, R36.reuse, R35.reuse ;  /* 0x0000002423257223 */ /* 0x1c0fe20000004023 */
[----:B------:R-:W-:-:S05]  /*58f0*/  FFMA.RP R36, R35, R36, R35 ;  /* 0x0000002423247223 */ /* 0x000fca0000008023 */
[C---:B------:R-:W-:Y:S01]  /*5900*/  FSETP.NEU.FTZ.AND P1, PT, R37.reuse, R36, PT ;  /* 0x000000242500720b */ /* 0x040fe20003f3d000 */
[----:B------:R-:W-:Y:S01]  /*5910*/  IMAD.MOV.U32 R36, RZ, RZ, 0x3 ;  /* 0x00000003ff247424 */ /* 0x000fe200078e00ff */
[----:B------:R-:W-:Y:S02]  /*5920*/  LOP3.LUT R37, R37, 0x7fffff, RZ, 0xc0, !PT ;  /* 0x007fffff25257812 */ /* 0x000fe400078ec0ff */
[----:B------:R-:W-:Y:S02]  /*5930*/  SEL R34, RZ, 0xffffffff, !P1 ;  /* 0xffffffffff227807 */ /* 0x000fe40004800000 */
[----:B------:R-:W-:Y:S02]  /*5940*/  SHF.L.U32 R35, R36, R33, RZ ;  /* 0x0000002124237219 */ /* 0x000fe400000006ff */
[----:B------:R-:W-:Y:S01]  /*5950*/  LOP3.LUT R36, R37, 0x800000, RZ, 0xfc, !PT ;  /* 0x0080000025247812 */ /* 0x000fe200078efcff */
[----:B------:R-:W-:-:S03]  /*5960*/  IMAD.MOV R34, RZ, RZ, -R34 ;  /* 0x000000ffff227224 */ /* 0x000fc600078e0a22 */
[----:B------:R-:W-:Y:S02]  /*5970*/  LOP3.LUT R38, R35, R36, RZ, 0xc0, !PT ;  /* 0x0000002423267212 */ /* 0x000fe400078ec0ff */
[-C--:B------:R-:W-:Y:S02]  /*5980*/  LOP3.LUT P2, RZ, R34, R33.reuse, R36, 0xf8, !PT ;  /* 0x0000002122ff7212 */ /* 0x080fe4000784f824 */
[----:B------:R-:W-:Y:S02]  /*5990*/  SHF.R.U32.HI R38, RZ, R33, R38 ;  /* 0x00000021ff267219 */ /* 0x000fe40000011626 */
[----:B------:R-:W-:Y:S02]  /*59a0*/  SHF.R.U32.HI R3, RZ, R3, R36 ;  /* 0x00000003ff037219 */ /* 0x000fe40000011624 */
[C---:B------:R-:W-:Y:S02]  /*59b0*/  LOP3.LUT P1, RZ, R38.reuse, 0x1, RZ, 0xc0, !PT ;  /* 0x0000000126ff7812 */ /* 0x040fe4000782c0ff */
[----:B------:R-:W-:-:S04]  /*59c0*/  LOP3.LUT P3, RZ, R38, 0x2, RZ, 0xc0, !PT ;  /* 0x0000000226ff7812 */ /* 0x000fc8000786c0ff */
[----:B------:R-:W-:Y:S02]  /*59d0*/  PLOP3.LUT P1, PT, P1, P2, P3, 0xe0, 0x0 ;  /* 0x000000000000781c */ /* 0x000fe40000f25c30 */
[----:B------:R-:W-:Y:S02]  /*59e0*/  LOP3.LUT P2, RZ, R2, 0x7fffff, RZ, 0xc0, !PT ;  /* 0x007fffff02ff7812 */ /* 0x000fe4000784c0ff */
[----:B------:R-:W-:-:S05]  /*59f0*/  SEL R33, RZ, 0x1, !P1 ;  /* 0x00000001ff217807 */ /* 0x000fca0004800000 */
[----:B------:R-:W-:-:S05]  /*5a00*/  IMAD.MOV R33, RZ, RZ, -R33 ;  /* 0x000000ffff217224 */ /* 0x000fca00078e0a21 */
[----:B------:R-:W-:-:S13]  /*5a10*/  ISETP.GE.AND P1, PT, R33, RZ, PT ;  /* 0x000000ff2100720c */ /* 0x000fda0003f26270 */
[----:B------:R-:W-:-:S04]  /*5a20*/  @!P1 VIADD R3, R3, 0x1 ;  /* 0x0000000103039836 */ /* 0x000fc80000000000 */
[----:B------:R-:W-:-:S05]  /*5a30*/  @!P2 IMAD.SHL.U32 R3, R3, 0x2, RZ ;  /* 0x000000020303a824 */ /* 0x000fca00078e00ff */
[----:B------:R-:W-:Y:S01]  /*5a40*/  LOP3.LUT R33, R3, 0x80000000, R2, 0xf8, !PT ;  /* 0x8000000003217812 */ /* 0x000fe200078ef802 */
[----:B------:R-:W-:Y:S06]  /*5a50*/  BRA `(.L_x_70) ;  /* 0x0000000000047947 */ /* 0x000fec0003800000 */
.L_x_71:
[----:B------:R0:W1:Y:S02]  /*5a60*/  MUFU.RCP R33, R2 ;  /* 0x0000000200217308 */ /* 0x0000640000001000 */
.L_x_70:
[----:B------:R-:W-:Y:S05]  /*5a70*/  BSYNC.RECONVERGENT B3 ;  /* 0x0000000000037941 */ /* 0x000fea0003800200 */
.L_x_68:
[----:B0-----:R-:W-:Y:S02]  /*5a80*/  IMAD.MOV.U32 R2, RZ, RZ, R32 ;  /* 0x000000ffff027224 */ /* 0x001fe400078e0020 */
[----:B------:R-:W-:Y:S02]  /*5a90*/  IMAD.MOV.U32 R3, RZ, RZ, 0x0 ;  /* 0x00000000ff037424 */ /* 0x000fe400078e00ff */
[----:B-1----:R-:W-:Y:S02]  /*5aa0*/  IMAD.MOV.U32 R34, RZ, RZ, R33 ;  /* 0x000000ffff227224 */ /* 0x002fe400078e0021 */
[----:B------:R-:W-:Y:S05]  /*5ab0*/  RET.REL.NODEC R2 `(NNLS_MGS_GR_512) ;  /* 0xffffffa402507950 */ /* 0x000fea0003c3ffff */
        .weak           $__internal_1_$__cuda_sm20_sqrt_rn_f32_slowpath
        .type           $__internal_1_$__cuda_sm20_sqrt_rn_f32_slowpath,@function
        .size           $__internal_1_$__cuda_sm20_sqrt_rn_f32_slowpath,($__internal_2_$__cuda_sm3x_div_rn_noftz_f32_slowpath - $__internal_1_$__cuda_sm20_sqrt_rn_f32_slowpath)
$__internal_1_$__cuda_sm20_sqrt_rn_f32_slowpath:
[----:B------:R-:W-:-:S13]  /*5ac0*/  LOP3.LUT P1, RZ, R2, 0x7fffffff, RZ, 0xc0, !PT ;  /* 0x7fffffff02ff7812 */ /* 0x000fda000782c0ff */
[----:B------:R-:W-:Y:S01]  /*5ad0*/  @!P1 IMAD.MOV.U32 R3, RZ, RZ, R2 ;  /* 0x000000ffff039224 */ /* 0x000fe200078e0002 */
[----:B------:R-:W-:Y:S06]  /*5ae0*/  @!P1 BRA `(.L_x_72) ;  /* 0x0000000000409947 */ /* 0x000fec0003800000 */
[----:B------:R-:W-:-:S13]  /*5af0*/  FSETP.GEU.FTZ.AND P1, PT, R2, RZ, PT ;  /* 0x000000ff0200720b */ /* 0x000fda0003f3e000 */
[----:B------:R-:W-:Y:S01]  /*5b00*/  @!P1 IMAD.MOV.U32 R3, RZ, RZ, 0x7fffffff ;  /* 0x7fffffffff039424 */ /* 0x000fe200078e00ff */
[----:B------:R-:W-:Y:S06]  /*5b10*/  @!P1 BRA `(.L_x_72) ;  /* 0x0000000000349947 */ /* 0x000fec0003800000 */
[----:B------:R-:W-:-:S13]  /*5b20*/  FSETP.GTU.FTZ.AND P1, PT, |R2|, +INF , PT ;  /* 0x7f8000000200780b */ /* 0x000fda0003f3c200 */
[----:B------:R-:W-:Y:S01]  /*5b30*/  @P1 FADD.FTZ R3, R2, 1 ;  /* 0x3f80000002031421 */ /* 0x000fe20000010000 */
[----:B------:R-:W-:Y:S06]  /*5b40*/  @P1 BRA `(.L_x_72) ;  /* 0x0000000000281947 */ /* 0x000fec0003800000 */
[----:B------:R-:W-:-:S13]  /*5b50*/  FSETP.NEU.FTZ.AND P1, PT, |R2|, +INF , PT ;  /* 0x7f8000000200780b */ /* 0x000fda0003f3d200 */
[----:B------:R-:W-:-:S04]  /*5b60*/  @P1 FFMA R32, R2, 1.84467440737095516160e+19, RZ ;  /* 0x5f80000002201823 */ /* 0x000fc800000000ff */
[----:B------:R-:W0:Y:S02]  /*5b70*/  @P1 MUFU.RSQ R3, R32 ;  /* 0x0000002000031308 */ /* 0x000e240000001400 */
[----:B0-----:R-:W-:Y:S01]  /*5b80*/  @P1 FMUL.FTZ R33, R32, R3 ;  /* 0x0000000320211220 */ /* 0x001fe20000410000 */
[----:B------:R-:W-:-:S03]  /*5b90*/  @P1 FMUL.FTZ R3, R3, 0.5 ;  /* 0x3f00000003031820 */ /* 0x000fc60000410000 */
[----:B------:R-:W-:-:S04]  /*5ba0*/  @P1 FADD.FTZ R34, -R33, -RZ ;  /* 0x800000ff21221221 */ /* 0x000fc80000010100 */
[----:B------:R-:W-:-:S04]  /*5bb0*/  @P1 FFMA R34, R33, R34, R32 ;  /* 0x0000002221221223 */ /* 0x000fc80000000020 */
[----:B------:R-:W-:Y:S01]  /*5bc0*/  @P1 FFMA R34, R34, R3, R33 ;  /* 0x0000000322221223 */ /* 0x000fe20000000021 */
[----:B------:R-:W-:-:S03]  /*5bd0*/  @!P1 IMAD.MOV.U32 R3, RZ, RZ, R2 ;  /* 0x000000ffff039224 */ /* 0x000fc600078e0002 */
[----:B------:R-:W-:-:S07]  /*5be0*/  @P1 FMUL.FTZ R3, R34, 2.3283064365386962891e-10 ;  /* 0x2f80000022031820 */ /* 0x000fce0000410000 */
.L_x_72:
[----:B------:R-:W-:Y:S02]  /*5bf0*/  IMAD.MOV.U32 R32, RZ, RZ, R3 ;  /* 0x000000ffff207224 */ /* 0x000fe400078e0003 */
[----:B------:R-:W-:Y:S02]  /*5c00*/  IMAD.MOV.U32 R2, RZ, RZ, R35 ;  /* 0x000000ffff027224 */ /* 0x000fe400078e0023 */
[----:B------:R-:W-:-:S04]  /*5c10*/  IMAD.MOV.U32 R3, RZ, RZ, 0x0 ;  /* 0x00000000ff037424 */ /* 0x000fc800078e00ff */
[----:B------:R-:W-:Y:S05]  /*5c20*/  RET.REL.NODEC R2 `(NNLS_MGS_GR_512) ;  /* 0xffffffa002f47950 */ /* 0x000fea0003c3ffff */
        .weak           $__internal_2_$__cuda_sm3x_div_rn_noftz_f32_slowpath
        .type           $__internal_2_$__cuda_sm3x_div_rn_noftz_f32_slowpath,@function
        .size           $__internal_2_$__cuda_sm3x_div_rn_noftz_f32_slowpath,(.L_x_87 - $__internal_2_$__cuda_sm3x_div_rn_noftz_f32_slowpath)
$__internal_2_$__cuda_sm3x_div_rn_noftz_f32_slowpath:
[----:B------:R-:W-:Y:S01]  /*5c30*/  SHF.R.U32.HI R33, RZ, 0x17, R3 ;  /* 0x00000017ff217819 */ /* 0x000fe20000011603 */
[----:B------:R-:W-:Y:S01]  /*5c40*/  BSSY.RECONVERGENT B3, `(.L_x_73) ;  /* 0x0000062000037945 */ /* 0x000fe20003800200 */
[----:B------:R-:W-:Y:S02]  /*5c50*/  SHF.R.U32.HI R32, RZ, 0x17, R2 ;  /* 0x00000017ff207819 */ /* 0x000fe40000011602 */
[----:B------:R-:W-:Y:S02]  /*5c60*/  LOP3.LUT R33, R33, 0xff, RZ, 0xc0, !PT ;  /* 0x000000ff21217812 */ /* 0x000fe400078ec0ff */
[----:B------:R-:W-:-:S03]  /*5c70*/  LOP3.LUT R35, R32, 0xff, RZ, 0xc0, !PT ;  /* 0x000000ff20237812 */ /* 0x000fc600078ec0ff */
[----:B------:R-:W-:Y:S02]  /*5c80*/  VIADD R36, R33, 0xffffffff ;  /* 0xffffffff21247836 */ /* 0x000fe40000000000 */
[----:B------:R-:W-:-:S03]  /*5c90*/  VIADD R34, R35, 0xffffffff ;  /* 0xffffffff23227836 */ /* 0x000fc60000000000 */
[----:B------:R-:W-:-:S04]  /*5ca0*/  ISETP.GT.U32.AND P1, PT, R36, 0xfd, PT ;  /* 0x000000fd2400780c */ /* 0x000fc80003f24070 */
[----:B------:R-:W-:-:S13]  /*5cb0*/  ISETP.GT.U32.OR P1, PT, R34, 0xfd, P1 ;  /* 0x000000fd2200780c */ /* 0x000fda0000f24470 */
[----:B------:R-:W-:Y:S01]  /*5cc0*/  @!P1 IMAD.MOV.U32 R32, RZ, RZ, RZ ;  /* 0x000000ffff209224 */ /* 0x000fe200078e00ff */
[----:B------:R-:W-:Y:S06]  /*5cd0*/  @!P1 BRA `(.L_x_74) ;  /* 0x00000000005c9947 */ /* 0x000fec0003800000 */
[----:B------:R-:W-:Y:S02]  /*5ce0*/  FSETP.GTU.FTZ.AND P1, PT, |R2|, +INF , PT ;  /* 0x7f8000000200780b */ /* 0x000fe40003f3c200 */
[----:B------:R-:W-:-:S04]  /*5cf0*/  FSETP.GTU.FTZ.AND P2, PT, |R3|, +INF , PT ;  /* 0x7f8000000300780b */ /* 0x000fc80003f5c200 */
[----:B------:R-:W-:-:S13]  /*5d00*/  PLOP3.LUT P1, PT, P1, P2, PT, 0xf8, 0x8f ;  /* 0x00000000008f781c */ /* 0x000fda0000f25f70 */
[----:B------:R-:W-:Y:S05]  /*5d10*/  @P1 BRA `(.L_x_75) ;  /* 0x00000004004c1947 */ /* 0x000fea0003800000 */
[----:B------:R-:W-:-:S13]  /*5d20*/  LOP3.LUT P1, RZ, R3, 0x7fffffff, R2, 0xc8, !PT ;  /* 0x7fffffff03ff7812 */ /* 0x000fda000782c802 */
[----:B------:R-:W-:Y:S05]  /*5d30*/  @!P1 BRA `(.L_x_76) ;  /* 0x00000004003c9947 */ /* 0x000fea0003800000 */
[C---:B------:R-:W-:Y:S02]  /*5d40*/  FSETP.NEU.FTZ.AND P3, PT, |R2|.reuse, +INF , PT ;  /* 0x7f8000000200780b */ /* 0x040fe40003f7d200 */
[----:B------:R-:W-:Y:S02]  /*5d50*/  FSETP.NEU.FTZ.AND P2, PT, |R3|, +INF , PT ;  /* 0x7f8000000300780b */ /* 0x000fe40003f5d200 */
[----:B------:R-:W-:-:S11]  /*5d60*/  FSETP.NEU.FTZ.AND P1, PT, |R2|, +INF , PT ;  /* 0x7f8000000200780b */ /* 0x000fd60003f3d200 */
[----:B------:R-:W-:Y:S05]  /*5d70*/  @!P2 BRA !P3, `(.L_x_76) ;  /* 0x00000004002ca947 */ /* 0x000fea0005800000 */
[----:B------:R-:W-:-:S04]  /*5d80*/  LOP3.LUT P3, RZ, R2, 0x7fffffff, RZ, 0xc0, !PT ;  /* 0x7fffffff02ff7812 */ /* 0x000fc8000786c0ff */
[----:B------:R-:W-:-:S13]  /*5d90*/  PLOP3.LUT P3, PT, P2, P3, PT, 0x2f, 0xf2 ;  /* 0x0000000000f2781c */ /* 0x000fda0001766577 */
[----:B------:R-:W-:Y:S05]  /*5da0*/  @P3 BRA `(.L_x_77) ;  /* 0x0000000400183947 */ /* 0x000fea0003800000 */
[----:B------:R-:W-:-:S04]  /*5db0*/  LOP3.LUT P2, RZ, R3, 0x7fffffff, RZ, 0xc0, !PT ;  /* 0x7fffffff03ff7812 */ /* 0x000fc8000784c0ff */
[----:B------:R-:W-:-:S13]  /*5dc0*/  PLOP3.LUT P1, PT, P1, P2, PT, 0x2f, 0xf2 ;  /* 0x0000000000f2781c */ /* 0x000fda0000f24577 */
[----:B------:R-:W-:Y:S05]  /*5dd0*/  @P1 BRA `(.L_x_78) ;  /* 0x0000000400001947 */ /* 0x000fea0003800000 */
[----:B------:R-:W-:Y:S02]  /*5de0*/  ISETP.GE.AND P1, PT, R34, RZ, PT ;  /* 0x000000ff2200720c */ /* 0x000fe40003f26270 */
[----:B------:R-:W-:-:S11]  /*5df0*/  ISETP.GE.AND P2, PT, R36, RZ, PT ;  /* 0x000000ff2400720c */ /* 0x000fd60003f46270 */
[----:B------:R-:W-:Y:S02]  /*5e00*/  @P1 IMAD.MOV.U32 R32, RZ, RZ, RZ ;  /* 0x000000ffff201224 */ /* 0x000fe400078e00ff */
[----:B------:R-:W-:Y:S01]  /*5e10*/  @!P1 FFMA R2, R2, 1.84467440737095516160e+19, RZ ;  /* 0x5f80000002029823 */ /* 0x000fe200000000ff */
[----:B------:R-:W-:Y:S02]  /*5e20*/  @!P1 IMAD.MOV.U32 R32, RZ, RZ, -0x40 ;  /* 0xffffffc0ff209424 */ /* 0x000fe400078e00ff */
[----:B------:R-:W-:Y:S02]  /*5e30*/  @!P2 FFMA R3, R3, 1.84467440737095516160e+19, RZ ;  /* 0x5f8000000303a823 */ /* 0x000fe400000000ff */
[----:B------:R-:W-:-:S07]  /*5e40*/  @!P2 VIADD R32, R32, 0x40 ;  /* 0x000000402020a836 */ /* 0x000fce0000000000 */
.L_x_74:
[----:B------:R-:W-:Y:S01]  /*5e50*/  LEA R34, R33, 0xc0800000, 0x17 ;  /* 0xc080000021227811 */ /* 0x000fe200078eb8ff */
[----:B------:R-:W-:Y:S04]  /*5e60*/  BSSY.RECONVERGENT B4, `(.L_x_79) ;  /* 0x0000036000047945 */ /* 0x000fe80003800200 */
[----:B------:R-:W-:Y:S02]  /*5e70*/  IMAD.IADD R34, R3, 0x1, -R34 ;  /* 0x0000000103227824 */ /* 0x000fe400078e0a22 */
[----:B------:R-:W-:Y:S02]  /*5e80*/  VIADD R3, R35, 0xffffff81 ;  /* 0xffffff8123037836 */ /* 0x000fe40000000000 */
[----:B------:R-:W0:Y:S01]  /*5e90*/  MUFU.RCP R36, R34 ;  /* 0x0000002200247308 */ /* 0x000e220000001000 */
[----:B------:R-:W-:Y:S01]  /*5ea0*/  FADD.FTZ R35, -R34, -RZ ;  /* 0x800000ff22237221 */ /* 0x000fe20000010100 */
[C---:B------:R-:W-:Y:S01]  /*5eb0*/  IMAD R2, R3.reuse, -0x800000, R2 ;  /* 0xff80000003027824 */ /* 0x040fe200078e0202 */
[----:B------:R-:W-:-:S05]  /*5ec0*/  IADD3 R33, PT, PT, R3, 0x7f, -R33 ;  /* 0x0000007f03217810 */ /* 0x000fca0007ffe821 */
[----:B------:R-:W-:Y:S02]  /*5ed0*/  IMAD.IADD R37, R33, 0x1, R32 ;  /* 0x0000000121257824 */ /* 0x000fe400078e0220 */
[----:B0-----:R-:W-:-:S04]  /*5ee0*/  FFMA R3, R36, R35, 1 ;  /* 0x3f80000024037423 */ /* 0x001fc80000000023 */
[----:B------:R-:W-:-:S04]  /*5ef0*/  FFMA R3, R36, R3, R36 ;  /* 0x0000000324037223 */ /* 0x000fc80000000024 */
[----:B------:R-:W-:-:S04]  /*5f00*/  FFMA R32, R2, R3, RZ ;  /* 0x0000000302207223 */ /* 0x000fc800000000ff */
[----:B------:R-:W-:-:S04]  /*5f10*/  FFMA R33, R35, R32, R2 ;  /* 0x0000002023217223 */ /* 0x000fc80000000002 */
[----:B------:R-:W-:-:S04]  /*5f20*/  FFMA R36, R3, R33, R32 ;  /* 0x0000002103247223 */ /* 0x000fc80000000020 */
[----:B------:R-:W-:-:S04]  /*5f30*/  FFMA R35, R35, R36, R2 ;  /* 0x0000002423237223 */ /* 0x000fc80000000002 */
[----:B------:R-:W-:-:S05]  /*5f40*/  FFMA R2, R3, R35, R36 ;  /* 0x0000002303027223 */ /* 0x000fca0000000024 */
[----:B------:R-:W-:-:S04]  /*5f50*/  SHF.R.U32.HI R32, RZ, 0x17, R2 ;  /* 0x00000017ff207819 */ /* 0x000fc80000011602 */
[----:B------:R-:W-:-:S05]  /*5f60*/  LOP3.LUT R32, R32, 0xff, RZ, 0xc0, !PT ;  /* 0x000000ff20207812 */ /* 0x000fca00078ec0ff */
[----:B------:R-:W-:-:S04]  /*5f70*/  IMAD.IADD R32, R32, 0x1, R37 ;  /* 0x0000000120207824 */ /* 0x000fc800078e0225 */
[----:B------:R-:W-:-:S05]  /*5f80*/  VIADD R33, R32, 0xffffffff ;  /* 0xffffffff20217836 */ /* 0x000fca0000000000 */
[----:B------:R-:W-:-:S13]  /*5f90*/  ISETP.GE.U32.AND P1, PT, R33, 0xfe, PT ;  /* 0x000000fe2100780c */ /* 0x000fda0003f26070 */
[----:B------:R-:W-:Y:S05]  /*5fa0*/  @!P1 BRA `(.L_x_80) ;  /* 0x0000000000809947 */ /* 0x000fea0003800000 */
[----:B------:R-:W-:-:S13]  /*5fb0*/  ISETP.GT.AND P1, PT, R32, 0xfe, PT ;  /* 0x000000fe2000780c */ /* 0x000fda0003f24270 */
[----:B------:R-:W-:Y:S05]  /*5fc0*/  @P1 BRA `(.L_x_81) ;  /* 0x00000000006c1947 */ /* 0x000fea0003800000 */
[----:B------:R-:W-:-:S13]  /*5fd0*/  ISETP.GE.AND P1, PT, R32, 0x1, PT ;  /* 0x000000012000780c */ /* 0x000fda0003f26270 */
[----:B------:R-:W-:Y:S05]  /*5fe0*/  @P1 BRA `(.L_x_82) ;  /* 0x0000000000741947 */ /* 0x000fea0003800000 */
[----:B------:R-:W-:Y:S02]  /*5ff0*/  ISETP.GE.AND P1, PT, R32, -0x18, PT ;  /* 0xffffffe82000780c */ /* 0x000fe40003f26270 */
[----:B------:R-:W-:-:S11]  /*6000*/  LOP3.LUT R2, R2, 0x80000000, RZ, 0xc0, !PT ;  /* 0x8000000002027812 */ /* 0x000fd600078ec0ff */
[----:B------:R-:W-:Y:S05]  /*6010*/  @!P1 BRA `(.L_x_82) ;  /* 0x0000000000689947 */ /* 0x000fea0003800000 */
[CCC-:B------:R-:W-:Y:S01]  /*6020*/  FFMA.RP R33, R3.reuse, R35.reuse, R36.reuse ;  /* 0x0000002303217223 */ /* 0x1c0fe20000008024 */
[CCC-:B------:R-:W-:Y:S01]  /*6030*/  FFMA.RM R34, R3.reuse, R35.reuse, R36.reuse ;  /* 0x0000002303227223 */ /* 0x1c0fe20000004024 */
[----:B------:R-:W-:Y:S01]  /*6040*/  FFMA.RZ R3, R3, R35, R36 ;  /* 0x0000002303037223 */ /* 0x000fe2000000c024 */
[----:B------:R-:W-:Y:S01]  /*6050*/  IMAD.MOV R36, RZ, RZ, -R32 ;  /* 0x000000ffff247224 */ /* 0x000fe200078e0a20 */
[C---:B------:R-:W-:Y:S02]  /*6060*/  ISETP.NE.AND P2, PT, R32.reuse, RZ, PT ;  /* 0x000000ff2000720c */ /* 0x040fe40003f45270 */
[----:B------:R-:W-:Y:S01]  /*6070*/  FSETP.NEU.FTZ.AND P1, PT, R33, R34, PT ;  /* 0x000000222100720b */ /* 0x000fe20003f3d000 */
[----:B------:R-:W-:Y:S01]  /*6080*/  VIADD R34, R32, 0x20 ;  /* 0x0000002020227836 */ /* 0x000fe20000000000 */
[----:B------:R-:W-:Y:S02]  /*6090*/  LOP3.LUT R3, R3, 0x7fffff, RZ, 0xc0, !PT ;  /* 0x007fffff03037812 */ /* 0x000fe400078ec0ff */
[----:B------:R-:W-:-:S02]  /*60a0*/  SEL R36, R36, RZ, P2 ;  /* 0x000000ff24247207 */ /* 0x000fc40001000000 */
[----:B------:R-:W-:Y:S02]  /*60b0*/  LOP3.LUT R3, R3, 0x800000, RZ, 0xfc, !PT ;  /* 0x0080000003037812 */ /* 0x000fe400078efcff */
[----:B------:R-:W-:Y:S02]  /*60c0*/  ISETP.NE.AND P2, PT, R32, RZ, PT ;  /* 0x000000ff2000720c */ /* 0x000fe40003f45270 */
[----:B------:R-:W-:Y:S02]  /*60d0*/  SHF.L.U32 R34, R3, R34, RZ ;  /* 0x0000002203227219 */ /* 0x000fe400000006ff */
[----:B------:R-:W-:Y:S02]  /*60e0*/  SHF.R.U32.HI R36, RZ, R36, R3 ;  /* 0x00000024ff247219 */ /* 0x000fe40000011603 */
[----:B------:R-:W-:Y:S02]  /*60f0*/  ISETP.NE.AND P2, PT, R34, RZ, P2 ;  /* 0x000000ff2200720c */ /* 0x000fe40001745270 */
[----:B------:R-:W-:-:S02]  /*6100*/  SHF.R.U32.HI R32, RZ, 0x1, R36 ;  /* 0x00000001ff207819 */ /* 0x000fc40000011624 */
[----:B------:R-:W-:-:S04]  /*6110*/  PLOP3.LUT P1, PT, P1, P2, PT, 0xf8, 0x8f ;  /* 0x00000000008f781c */ /* 0x000fc80000f25f70 */
[----:B------:R-:W-:-:S04]  /*6120*/  SEL R3, RZ, 0x1, !P1 ;  /* 0x00000001ff037807 */ /* 0x000fc80004800000 */
[----:B------:R-:W-:-:S04]  /*6130*/  LOP3.LUT R3, R3, 0x1, R32, 0xf8, !PT ;  /* 0x0000000103037812 */ /* 0x000fc800078ef820 */
[----:B------:R-:W-:-:S05]  /*6140*/  LOP3.LUT R3, R3, R36, RZ, 0xc0, !PT ;  /* 0x0000002403037212 */ /* 0x000fca00078ec0ff */
[----:B------:R-:W-:-:S05]  /*6150*/  IMAD.IADD R3, R32, 0x1, R3 ;  /* 0x0000000120037824 */ /* 0x000fca00078e0203 */
[----:B------:R-:W-:Y:S01]  /*6160*/  LOP3.LUT R2, R3, R2, RZ, 0xfc, !PT ;  /* 0x0000000203027212 */ /* 0x000fe200078efcff */
[----:B------:R-:W-:Y:S06]  /*6170*/  BRA `(.L_x_82) ;  /* 0x0000000000107947 */ /* 0x000fec0003800000 */
.L_x_81:
[----:B------:R-:W-:-:S04]  /*6180*/  LOP3.LUT R2, R2, 0x80000000, RZ, 0xc0, !PT ;  /* 0x8000000002027812 */ /* 0x000fc800078ec0ff */
[----:B------:R-:W-:Y:S01]  /*6190*/  LOP3.LUT R2, R2, 0x7f800000, RZ, 0xfc, !PT ;  /* 0x7f80000002027812 */ /* 0x000fe200078efcff */
[----:B------:R-:W-:Y:S06]  /*61a0*/  BRA `(.L_x_82) ;  /* 0x0000000000047947 */ /* 0x000fec0003800000 */
.L_x_80:
[----:B------:R-:W-:-:S07]  /*61b0*/  IMAD R2, R37, 0x800000, R2 ;  /* 0x0080000025027824 */ /* 0x000fce00078e0202 */
.L_x_82:
[----:B------:R-:W-:Y:S05]  /*61c0*/  BSYNC.RECONVERGENT B4 ;  /* 0x0000000000047941 */ /* 0x000fea0003800200 */
.L_x_79:
[----:B------:R-:W-:Y:S05]  /*61d0*/  BRA `(.L_x_83) ;  /* 0x0000000000207947 */ /* 0x000fea0003800000 */
.L_x_78:
[----:B------:R-:W-:-:S04]  /*61e0*/  LOP3.LUT R2, R3, 0x80000000, R2, 0x48, !PT ;  /* 0x8000000003027812 */ /* 0x000fc800078e4802 */
[----:B------:R-:W-:Y:S01]  /*61f0*/  LOP3.LUT R2, R2, 0x7f800000, RZ, 0xfc, !PT ;  /* 0x7f80000002027812 */ /* 0x000fe200078efcff */
[----:B------:R-:W-:Y:S06]  /*6200*/  BRA `(.L_x_83) ;  /* 0x0000000000147947 */ /* 0x000fec0003800000 */
.L_x_77:
[----:B------:R-:W-:Y:S01]  /*6210*/  LOP3.LUT R2, R3, 0x80000000, R2, 0x48, !PT ;  /* 0x8000000003027812 */ /* 0x000fe200078e4802 */
[----:B------:R-:W-:Y:S06]  /*6220*/  BRA `(.L_x_83) ;  /* 0x00000000000c7947 */ /* 0x000fec0003800000 */
.L_x_76:
[----:B------:R-:W0:Y:S01]  /*6230*/  MUFU.RSQ R2, -QNAN ;  /* 0xffc0000000027908 */ /* 0x000e220000001400 */
[----:B------:R-:W-:Y:S05]  /*6240*/  BRA `(.L_x_83) ;  /* 0x0000000000047947 */ /* 0x000fea0003800000 */
.L_x_75:
[----:B------:R-:W-:-:S07]  /*6250*/  FADD.FTZ R2, R2, R3 ;  /* 0x0000000302027221 */ /* 0x000fce0000010000 */
.L_x_83:
[----:B------:R-:W-:Y:S05]  /*6260*/  BSYNC.RECONVERGENT B3 ;  /* 0x0000000000037941 */ /* 0x000fea0003800200 */
.L_x_73:
[----:B0-----:R-:W-:Y:S02]  /*6270*/  IMAD.MOV.U32 R32, RZ, RZ, R2 ;  /* 0x000000ffff207224 */ /* 0x001fe400078e0002 */
[----:B------:R-:W-:Y:S02]  /*6280*/  IMAD.MOV.U32 R2, RZ, RZ, R11 ;  /* 0x000000ffff027224 */ /* 0x000fe400078e000b */
[----:B------:R-:W-:-:S04]  /*6290*/  IMAD.MOV.U32 R3, RZ, RZ, 0x0 ;  /* 0x00000000ff037424 */ /* 0x000fc800078e00ff */
[----:B------:R-:W-:Y:S05]  /*62a0*/  RET.REL.NODEC R2 `(NNLS_MGS_GR_512) ;  /* 0xffffff9c02547950 */ /* 0x000fea0003c3ffff */
.L_x_84:
[----:B------:R-:W-:-:S00]  /*62b0*/  BRA `(.L_x_84) ;  /* 0xfffffffc00fc7947 */ /* 0x000fc0000383ffff */
[----:B------:R-:W-:-:S00]  /*62c0*/  NOP ;  /* 0x0000000000007918 */ /* 0x000fc00000000000 */
        /* <DEDUP_REMOVED lines=11> */
.L_x_87:


//--------------------- .nv.shared.NNLS_MGS_GR_512 --------------------------
	.section	.nv.shared.NNLS_MGS_GR_512,"aw",@nobits
	.sectionflags	@""
	.align	4
.nv.shared.NNLS_MGS_GR_512:
	.zero		5156


//--------------------- .nv.shared.reserved.0     --------------------------
	.section	.nv.shared.reserved.0,"aw",@nobits
	.weak		__nv_reservedSMEM_offset_0_alias
	.size		__nv_reservedSMEM_offset_0_alias, 0, 64
	.other		__nv_reservedSMEM_offset_0_alias,@"STO_CUDA_RESERVED_SHARED STV_DEFAULT"
__nv_reservedSMEM_offset_0_alias:
	.zero		0
	.zero		64


//--------------------- .nv.constant0.NNLS_MGS_GR_512 --------------------------
	.section	.nv.constant0.NNLS_MGS_GR_512,"a",@progbits
	.sectionflags	@""
	.align	4
.nv.constant0.NNLS_MGS_GR_512:
	.zero		952


//--------------------- SYMBOLS --------------------------

	.type		.nv.reservedSmem.offset0,@object
	.size		.nv.reservedSmem.offset0,0x4
	.type		.nv.reservedSmem.cap,@object
	.size		.nv.reservedSmem.cap,0x4
